//
// Generated by NVIDIA NVVM Compiler
//
// Compiler Build ID: CL-36424714
// Cuda compilation tools, release 13.0, V13.0.88
// Based on NVVM 20.0.0
//

.version 9.0
.target sm_100
.address_size 64

	// .globl	_Z7Mat_MulPfS_S_ii
// _ZZ13Mat_Mul_shardPfS_S_iiE3Ads has been demoted
// _ZZ13Mat_Mul_shardPfS_S_iiE3Bds has been demoted
// _ZZ18Mat_Mul_shard_bankPfS_S_iiE3Ads has been demoted
// _ZZ18Mat_Mul_shard_bankPfS_S_iiE3Bds has been demoted
// _ZZ22Mat_Mul_shard_bank_fixPfS_S_iiE3Ads has been demoted
// _ZZ22Mat_Mul_shard_bank_fixPfS_S_iiE3Bds has been demoted

.visible .entry _Z7Mat_MulPfS_S_ii(
	.param .u64 .ptr .align 1 _Z7Mat_MulPfS_S_ii_param_0,
	.param .u64 .ptr .align 1 _Z7Mat_MulPfS_S_ii_param_1,
	.param .u64 .ptr .align 1 _Z7Mat_MulPfS_S_ii_param_2,
	.param .u32 _Z7Mat_MulPfS_S_ii_param_3,
	.param .u32 _Z7Mat_MulPfS_S_ii_param_4
)
{
	.reg .pred 	%p<10>;
	.reg .b32 	%r<40>;
	.reg .b32 	%f<68>;
	.reg .b64 	%rd<53>;

	ld.param.u64 	%rd7, [_Z7Mat_MulPfS_S_ii_param_0];
	ld.param.u64 	%rd8, [_Z7Mat_MulPfS_S_ii_param_1];
	ld.param.u64 	%rd6, [_Z7Mat_MulPfS_S_ii_param_2];
	ld.param.u32 	%r18, [_Z7Mat_MulPfS_S_ii_param_3];
	ld.param.u32 	%r19, [_Z7Mat_MulPfS_S_ii_param_4];
	cvta.to.global.u64 	%rd1, %rd8;
	cvta.to.global.u64 	%rd2, %rd7;
	mov.u32 	%r20, %ctaid.y;
	shl.b32 	%r21, %r20, 4;
	mov.u32 	%r22, %tid.y;
	add.s32 	%r1, %r21, %r22;
	mov.u32 	%r23, %ctaid.x;
	shl.b32 	%r24, %r23, 4;
	mov.u32 	%r25, %tid.x;
	add.s32 	%r2, %r24, %r25;
	setp.lt.s32 	%p1, %r19, 1;
	mov.f32 	%f67, 0f00000000;
	@%p1 bra 	$L__BB0_12;
	mul.lo.s32 	%r3, %r19, %r1;
	and.b32  	%r4, %r19, 7;
	setp.lt.u32 	%p2, %r19, 8;
	mov.f32 	%f67, 0f00000000;
	mov.b32 	%r38, 0;
	@%p2 bra 	$L__BB0_4;
	and.b32  	%r38, %r19, 2147483640;
	neg.s32 	%r36, %r38;
	shl.b32 	%r7, %r18, 3;
	mul.wide.u32 	%rd9, %r3, 4;
	add.s64 	%rd10, %rd9, %rd2;
	add.s64 	%rd52, %rd10, 16;
	mov.f32 	%f67, 0f00000000;
	mul.wide.s32 	%rd13, %r18, 4;
	mov.u32 	%r35, %r2;
$L__BB0_3:
	.pragma "nounroll";
	ld.global.f32 	%f17, [%rd52+-16];
	mul.wide.s32 	%rd11, %r35, 4;
	add.s64 	%rd12, %rd1, %rd11;
	ld.global.f32 	%f18, [%rd12];
	fma.rn.f32 	%f19, %f17, %f18, %f67;
	ld.global.f32 	%f20, [%rd52+-12];
	add.s64 	%rd14, %rd12, %rd13;
	ld.global.f32 	%f21, [%rd14];
	fma.rn.f32 	%f22, %f20, %f21, %f19;
	ld.global.f32 	%f23, [%rd52+-8];
	add.s64 	%rd15, %rd14, %rd13;
	ld.global.f32 	%f24, [%rd15];
	fma.rn.f32 	%f25, %f23, %f24, %f22;
	ld.global.f32 	%f26, [%rd52+-4];
	add.s64 	%rd16, %rd15, %rd13;
	ld.global.f32 	%f27, [%rd16];
	fma.rn.f32 	%f28, %f26, %f27, %f25;
	ld.global.f32 	%f29, [%rd52];
	add.s64 	%rd17, %rd16, %rd13;
	ld.global.f32 	%f30, [%rd17];
	fma.rn.f32 	%f31, %f29, %f30, %f28;
	ld.global.f32 	%f32, [%rd52+4];
	add.s64 	%rd18, %rd17, %rd13;
	ld.global.f32 	%f33, [%rd18];
	fma.rn.f32 	%f34, %f32, %f33, %f31;
	ld.global.f32 	%f35, [%rd52+8];
	add.s64 	%rd19, %rd18, %rd13;
	ld.global.f32 	%f36, [%rd19];
	fma.rn.f32 	%f37, %f35, %f36, %f34;
	ld.global.f32 	%f38, [%rd52+12];
	add.s64 	%rd20, %rd19, %rd13;
	ld.global.f32 	%f39, [%rd20];
	fma.rn.f32 	%f67, %f38, %f39, %f37;
	add.s32 	%r36, %r36, 8;
	add.s32 	%r35, %r35, %r7;
	add.s64 	%rd52, %rd52, 32;
	setp.ne.s32 	%p3, %r36, 0;
	@%p3 bra 	$L__BB0_3;
$L__BB0_4:
	setp.eq.s32 	%p4, %r4, 0;
	@%p4 bra 	$L__BB0_12;
	and.b32  	%r13, %r19, 3;
	setp.lt.u32 	%p5, %r4, 4;
	@%p5 bra 	$L__BB0_7;
	add.s32 	%r27, %r38, %r3;
	mul.wide.u32 	%rd21, %r27, 4;
	add.s64 	%rd22, %rd2, %rd21;
	ld.global.f32 	%f41, [%rd22];
	mad.lo.s32 	%r28, %r38, %r18, %r2;
	mul.wide.s32 	%rd23, %r28, 4;
	add.s64 	%rd24, %rd1, %rd23;
	ld.global.f32 	%f42, [%rd24];
	fma.rn.f32 	%f43, %f41, %f42, %f67;
	cvt.u64.u32 	%rd25, %r3;
	cvt.u64.u32 	%rd26, %r38;
	add.s64 	%rd27, %rd26, %rd25;
	shl.b64 	%rd28, %rd27, 2;
	add.s64 	%rd29, %rd2, %rd28;
	ld.global.f32 	%f44, [%rd29+4];
	mul.wide.s32 	%rd30, %r18, 4;
	add.s64 	%rd31, %rd24, %rd30;
	ld.global.f32 	%f45, [%rd31];
	fma.rn.f32 	%f46, %f44, %f45, %f43;
	ld.global.f32 	%f47, [%rd29+8];
	add.s64 	%rd32, %rd31, %rd30;
	ld.global.f32 	%f48, [%rd32];
	fma.rn.f32 	%f49, %f47, %f48, %f46;
	ld.global.f32 	%f50, [%rd29+12];
	add.s64 	%rd33, %rd32, %rd30;
	ld.global.f32 	%f51, [%rd33];
	fma.rn.f32 	%f67, %f50, %f51, %f49;
	add.s32 	%r38, %r38, 4;
$L__BB0_7:
	setp.eq.s32 	%p6, %r13, 0;
	@%p6 bra 	$L__BB0_12;
	setp.eq.s32 	%p7, %r13, 1;
	@%p7 bra 	$L__BB0_10;
	add.s32 	%r29, %r38, %r3;
	mul.wide.u32 	%rd34, %r29, 4;
	add.s64 	%rd35, %rd2, %rd34;
	ld.global.f32 	%f53, [%rd35];
	mad.lo.s32 	%r30, %r38, %r18, %r2;
	mul.wide.s32 	%rd36, %r30, 4;
	add.s64 	%rd37, %rd1, %rd36;
	ld.global.f32 	%f54, [%rd37];
	fma.rn.f32 	%f55, %f53, %f54, %f67;
	cvt.u64.u32 	%rd38, %r3;
	cvt.u64.u32 	%rd39, %r38;
	add.s64 	%rd40, %rd39, %rd38;
	shl.b64 	%rd41, %rd40, 2;
	add.s64 	%rd42, %rd2, %rd41;
	ld.global.f32 	%f56, [%rd42+4];
	mul.wide.s32 	%rd43, %r18, 4;
	add.s64 	%rd44, %rd37, %rd43;
	ld.global.f32 	%f57, [%rd44];
	fma.rn.f32 	%f67, %f56, %f57, %f55;
	add.s32 	%r38, %r38, 2;
$L__BB0_10:
	and.b32  	%r31, %r19, 1;
	setp.eq.b32 	%p8, %r31, 1;
	not.pred 	%p9, %p8;
	@%p9 bra 	$L__BB0_12;
	add.s32 	%r32, %r38, %r3;
	mul.wide.u32 	%rd45, %r32, 4;
	add.s64 	%rd46, %rd2, %rd45;
	ld.global.f32 	%f58, [%rd46];
	mad.lo.s32 	%r33, %r38, %r18, %r2;
	mul.wide.s32 	%rd47, %r33, 4;
	add.s64 	%rd48, %rd1, %rd47;
	ld.global.f32 	%f59, [%rd48];
	fma.rn.f32 	%f67, %f58, %f59, %f67;
$L__BB0_12:
	cvta.to.global.u64 	%rd49, %rd6;
	mad.lo.s32 	%r34, %r18, %r1, %r2;
	mul.wide.s32 	%rd50, %r34, 4;
	add.s64 	%rd51, %rd49, %rd50;
	st.global.f32 	[%rd51], %f67;
	ret;

}
	// .globl	_Z13Mat_Mul_shardPfS_S_ii
.visible .entry _Z13Mat_Mul_shardPfS_S_ii(
	.param .u64 .ptr .align 1 _Z13Mat_Mul_shardPfS_S_ii_param_0,
	.param .u64 .ptr .align 1 _Z13Mat_Mul_shardPfS_S_ii_param_1,
	.param .u64 .ptr .align 1 _Z13Mat_Mul_shardPfS_S_ii_param_2,
	.param .u32 _Z13Mat_Mul_shardPfS_S_ii_param_3,
	.param .u32 _Z13Mat_Mul_shardPfS_S_ii_param_4
)
{
	.reg .pred 	%p<5>;
	.reg .b32 	%r<60>;
	.reg .b32 	%f<163>;
	.reg .b64 	%rd<28>;
	// demoted variable
	.shared .align 4 .b8 _ZZ13Mat_Mul_shardPfS_S_iiE3Ads[1024];
	// demoted variable
	.shared .align 4 .b8 _ZZ13Mat_Mul_shardPfS_S_iiE3Bds[1024];
	ld.param.u32 	%r24, [_Z13Mat_Mul_shardPfS_S_ii_param_3];
	ld.param.u32 	%r25, [_Z13Mat_Mul_shardPfS_S_ii_param_4];
	mov.u32 	%r26, %ctaid.y;
	shl.b32 	%r27, %r26, 4;
	mov.u32 	%r1, %tid.y;
	add.s32 	%r2, %r27, %r1;
	mov.u32 	%r28, %ctaid.x;
	shl.b32 	%r3, %r28, 4;
	mov.u32 	%r4, %tid.x;
	add.s32 	%r5, %r3, %r4;
	setp.lt.s32 	%p1, %r25, 1;
	mov.f32 	%f162, 0f00000000;
	@%p1 bra 	$L__BB1_7;
	add.s32 	%r6, %r25, 15;
	mad.lo.s32 	%r7, %r25, %r2, %r4;
	shl.b32 	%r30, %r1, 6;
	mov.u32 	%r31, _ZZ13Mat_Mul_shardPfS_S_iiE3Ads;
	add.s32 	%r8, %r31, %r30;
	shl.b32 	%r32, %r4, 2;
	add.s32 	%r9, %r8, %r32;
	mov.u32 	%r33, _ZZ13Mat_Mul_shardPfS_S_iiE3Bds;
	add.s32 	%r34, %r33, %r30;
	add.s32 	%r10, %r34, %r32;
	setp.lt.u32 	%p2, %r25, 17;
	mov.f32 	%f162, 0f00000000;
	mov.b32 	%r59, 0;
	@%p2 bra 	$L__BB1_5;
	shr.u32 	%r35, %r6, 4;
	and.b32  	%r36, %r35, 134217726;
	neg.s32 	%r58, %r36;
	add.s32 	%r37, %r1, 16;
	mad.lo.s32 	%r38, %r24, %r37, %r4;
	add.s32 	%r56, %r38, %r3;
	mad.lo.s32 	%r39, %r1, %r24, %r4;
	add.s32 	%r55, %r39, %r3;
	mov.f32 	%f162, 0f00000000;
	mov.u32 	%r57, %r7;
$L__BB1_3:
	ld.param.u64 	%rd25, [_Z13Mat_Mul_shardPfS_S_ii_param_1];
	ld.param.u64 	%rd23, [_Z13Mat_Mul_shardPfS_S_ii_param_0];
	add.s32 	%r40, %r57, 16;
	cvta.to.global.u64 	%rd4, %rd23;
	mul.wide.u32 	%rd5, %r57, 4;
	add.s64 	%rd6, %rd4, %rd5;
	ld.global.f32 	%f11, [%rd6];
	st.shared.f32 	[%r9], %f11;
	cvta.to.global.u64 	%rd7, %rd25;
	mul.wide.u32 	%rd8, %r55, 4;
	add.s64 	%rd9, %rd7, %rd8;
	ld.global.f32 	%f12, [%rd9];
	st.shared.f32 	[%r10], %f12;
	bar.sync 	0;
	ld.shared.f32 	%f13, [%r8];
	add.s32 	%r44, %r33, %r32;
	ld.shared.f32 	%f14, [%r44];
	fma.rn.f32 	%f15, %f13, %f14, %f162;
	ld.shared.f32 	%f16, [%r8+4];
	ld.shared.f32 	%f17, [%r44+64];
	fma.rn.f32 	%f18, %f16, %f17, %f15;
	ld.shared.f32 	%f19, [%r8+8];
	ld.shared.f32 	%f20, [%r44+128];
	fma.rn.f32 	%f21, %f19, %f20, %f18;
	ld.shared.f32 	%f22, [%r8+12];
	ld.shared.f32 	%f23, [%r44+192];
	fma.rn.f32 	%f24, %f22, %f23, %f21;
	ld.shared.f32 	%f25, [%r8+16];
	ld.shared.f32 	%f26, [%r44+256];
	fma.rn.f32 	%f27, %f25, %f26, %f24;
	ld.shared.f32 	%f28, [%r8+20];
	ld.shared.f32 	%f29, [%r44+320];
	fma.rn.f32 	%f30, %f28, %f29, %f27;
	ld.shared.f32 	%f31, [%r8+24];
	ld.shared.f32 	%f32, [%r44+384];
	fma.rn.f32 	%f33, %f31, %f32, %f30;
	ld.shared.f32 	%f34, [%r8+28];
	ld.shared.f32 	%f35, [%r44+448];
	fma.rn.f32 	%f36, %f34, %f35, %f33;
	ld.shared.f32 	%f37, [%r8+32];
	ld.shared.f32 	%f38, [%r44+512];
	fma.rn.f32 	%f39, %f37, %f38, %f36;
	ld.shared.f32 	%f40, [%r8+36];
	ld.shared.f32 	%f41, [%r44+576];
	fma.rn.f32 	%f42, %f40, %f41, %f39;
	ld.shared.f32 	%f43, [%r8+40];
	ld.shared.f32 	%f44, [%r44+640];
	fma.rn.f32 	%f45, %f43, %f44, %f42;
	ld.shared.f32 	%f46, [%r8+44];
	ld.shared.f32 	%f47, [%r44+704];
	fma.rn.f32 	%f48, %f46, %f47, %f45;
	ld.shared.f32 	%f49, [%r8+48];
	ld.shared.f32 	%f50, [%r44+768];
	fma.rn.f32 	%f51, %f49, %f50, %f48;
	ld.shared.f32 	%f52, [%r8+52];
	ld.shared.f32 	%f53, [%r44+832];
	fma.rn.f32 	%f54, %f52, %f53, %f51;
	ld.shared.f32 	%f55, [%r8+56];
	ld.shared.f32 	%f56, [%r44+896];
	fma.rn.f32 	%f57, %f55, %f56, %f54;
	ld.shared.f32 	%f58, [%r8+60];
	ld.shared.f32 	%f59, [%r44+960];
	fma.rn.f32 	%f60, %f58, %f59, %f57;
	bar.sync 	0;
	mul.wide.u32 	%rd10, %r40, 4;
	add.s64 	%rd11, %rd4, %rd10;
	ld.global.f32 	%f61, [%rd11];
	st.shared.f32 	[%r9], %f61;
	mul.wide.u32 	%rd12, %r56, 4;
	add.s64 	%rd13, %rd7, %rd12;
	ld.global.f32 	%f62, [%rd13];
	st.shared.f32 	[%r10], %f62;
	bar.sync 	0;
	ld.shared.f32 	%f63, [%r8];
	ld.shared.f32 	%f64, [%r44];
	fma.rn.f32 	%f65, %f63, %f64, %f60;
	ld.shared.f32 	%f66, [%r8+4];
	ld.shared.f32 	%f67, [%r44+64];
	fma.rn.f32 	%f68, %f66, %f67, %f65;
	ld.shared.f32 	%f69, [%r8+8];
	ld.shared.f32 	%f70, [%r44+128];
	fma.rn.f32 	%f71, %f69, %f70, %f68;
	ld.shared.f32 	%f72, [%r8+12];
	ld.shared.f32 	%f73, [%r44+192];
	fma.rn.f32 	%f74, %f72, %f73, %f71;
	ld.shared.f32 	%f75, [%r8+16];
	ld.shared.f32 	%f76, [%r44+256];
	fma.rn.f32 	%f77, %f75, %f76, %f74;
	ld.shared.f32 	%f78, [%r8+20];
	ld.shared.f32 	%f79, [%r44+320];
	fma.rn.f32 	%f80, %f78, %f79, %f77;
	ld.shared.f32 	%f81, [%r8+24];
	ld.shared.f32 	%f82, [%r44+384];
	fma.rn.f32 	%f83, %f81, %f82, %f80;
	ld.shared.f32 	%f84, [%r8+28];
	ld.shared.f32 	%f85, [%r44+448];
	fma.rn.f32 	%f86, %f84, %f85, %f83;
	ld.shared.f32 	%f87, [%r8+32];
	ld.shared.f32 	%f88, [%r44+512];
	fma.rn.f32 	%f89, %f87, %f88, %f86;
	ld.shared.f32 	%f90, [%r8+36];
	ld.shared.f32 	%f91, [%r44+576];
	fma.rn.f32 	%f92, %f90, %f91, %f89;
	ld.shared.f32 	%f93, [%r8+40];
	ld.shared.f32 	%f94, [%r44+640];
	fma.rn.f32 	%f95, %f93, %f94, %f92;
	ld.shared.f32 	%f96, [%r8+44];
	ld.shared.f32 	%f97, [%r44+704];
	fma.rn.f32 	%f98, %f96, %f97, %f95;
	ld.shared.f32 	%f99, [%r8+48];
	ld.shared.f32 	%f100, [%r44+768];
	fma.rn.f32 	%f101, %f99, %f100, %f98;
	ld.shared.f32 	%f102, [%r8+52];
	ld.shared.f32 	%f103, [%r44+832];
	fma.rn.f32 	%f104, %f102, %f103, %f101;
	ld.shared.f32 	%f105, [%r8+56];
	ld.shared.f32 	%f106, [%r44+896];
	fma.rn.f32 	%f107, %f105, %f106, %f104;
	ld.shared.f32 	%f108, [%r8+60];
	ld.shared.f32 	%f109, [%r44+960];
	fma.rn.f32 	%f162, %f108, %f109, %f107;
	bar.sync 	0;
	add.s32 	%r58, %r58, 2;
	add.s32 	%r57, %r57, 32;
	shl.b32 	%r45, %r24, 5;
	add.s32 	%r56, %r56, %r45;
	add.s32 	%r55, %r55, %r45;
	setp.ne.s32 	%p3, %r58, 0;
	@%p3 bra 	$L__BB1_3;
	and.b32  	%r59, %r6, 2147483616;
$L__BB1_5:
	and.b32  	%r46, %r6, 16;
	setp.eq.s32 	%p4, %r46, 0;
	@%p4 bra 	$L__BB1_7;
	ld.param.u64 	%rd26, [_Z13Mat_Mul_shardPfS_S_ii_param_1];
	ld.param.u64 	%rd24, [_Z13Mat_Mul_shardPfS_S_ii_param_0];
	add.s32 	%r47, %r7, %r59;
	cvta.to.global.u64 	%rd14, %rd24;
	mul.wide.u32 	%rd15, %r47, 4;
	add.s64 	%rd16, %rd14, %rd15;
	ld.global.f32 	%f110, [%rd16];
	st.shared.f32 	[%r9], %f110;
	add.s32 	%r48, %r59, %r1;
	mad.lo.s32 	%r49, %r48, %r24, %r5;
	cvta.to.global.u64 	%rd17, %rd26;
	mul.wide.u32 	%rd18, %r49, 4;
	add.s64 	%rd19, %rd17, %rd18;
	ld.global.f32 	%f111, [%rd19];
	st.shared.f32 	[%r10], %f111;
	bar.sync 	0;
	ld.shared.f32 	%f112, [%r8];
	add.s32 	%r53, %r33, %r32;
	ld.shared.f32 	%f113, [%r53];
	fma.rn.f32 	%f114, %f112, %f113, %f162;
	ld.shared.f32 	%f115, [%r8+4];
	ld.shared.f32 	%f116, [%r53+64];
	fma.rn.f32 	%f117, %f115, %f116, %f114;
	ld.shared.f32 	%f118, [%r8+8];
	ld.shared.f32 	%f119, [%r53+128];
	fma.rn.f32 	%f120, %f118, %f119, %f117;
	ld.shared.f32 	%f121, [%r8+12];
	ld.shared.f32 	%f122, [%r53+192];
	fma.rn.f32 	%f123, %f121, %f122, %f120;
	ld.shared.f32 	%f124, [%r8+16];
	ld.shared.f32 	%f125, [%r53+256];
	fma.rn.f32 	%f126, %f124, %f125, %f123;
	ld.shared.f32 	%f127, [%r8+20];
	ld.shared.f32 	%f128, [%r53+320];
	fma.rn.f32 	%f129, %f127, %f128, %f126;
	ld.shared.f32 	%f130, [%r8+24];
	ld.shared.f32 	%f131, [%r53+384];
	fma.rn.f32 	%f132, %f130, %f131, %f129;
	ld.shared.f32 	%f133, [%r8+28];
	ld.shared.f32 	%f134, [%r53+448];
	fma.rn.f32 	%f135, %f133, %f134, %f132;
	ld.shared.f32 	%f136, [%r8+32];
	ld.shared.f32 	%f137, [%r53+512];
	fma.rn.f32 	%f138, %f136, %f137, %f135;
	ld.shared.f32 	%f139, [%r8+36];
	ld.shared.f32 	%f140, [%r53+576];
	fma.rn.f32 	%f141, %f139, %f140, %f138;
	ld.shared.f32 	%f142, [%r8+40];
	ld.shared.f32 	%f143, [%r53+640];
	fma.rn.f32 	%f144, %f142, %f143, %f141;
	ld.shared.f32 	%f145, [%r8+44];
	ld.shared.f32 	%f146, [%r53+704];
	fma.rn.f32 	%f147, %f145, %f146, %f144;
	ld.shared.f32 	%f148, [%r8+48];
	ld.shared.f32 	%f149, [%r53+768];
	fma.rn.f32 	%f150, %f148, %f149, %f147;
	ld.shared.f32 	%f151, [%r8+52];
	ld.shared.f32 	%f152, [%r53+832];
	fma.rn.f32 	%f153, %f151, %f152, %f150;
	ld.shared.f32 	%f154, [%r8+56];
	ld.shared.f32 	%f155, [%r53+896];
	fma.rn.f32 	%f156, %f154, %f155, %f153;
	ld.shared.f32 	%f157, [%r8+60];
	ld.shared.f32 	%f158, [%r53+960];
	fma.rn.f32 	%f162, %f157, %f158, %f156;
	bar.sync 	0;
$L__BB1_7:
	ld.param.u64 	%rd27, [_Z13Mat_Mul_shardPfS_S_ii_param_2];
	cvta.to.global.u64 	%rd20, %rd27;
	mad.lo.s32 	%r54, %r24, %r2, %r5;
	mul.wide.s32 	%rd21, %r54, 4;
	add.s64 	%rd22, %rd20, %rd21;
	st.global.f32 	[%rd22], %f162;
	ret;

}
	// .globl	_Z18Mat_Mul_shard_bankPfS_S_ii
.visible .entry _Z18Mat_Mul_shard_bankPfS_S_ii(
	.param .u64 .ptr .align 1 _Z18Mat_Mul_shard_bankPfS_S_ii_param_0,
	.param .u64 .ptr .align 1 _Z18Mat_Mul_shard_bankPfS_S_ii_param_1,
	.param .u64 .ptr .align 1 _Z18Mat_Mul_shard_bankPfS_S_ii_param_2,
	.param .u32 _Z18Mat_Mul_shard_bankPfS_S_ii_param_3,
	.param .u32 _Z18Mat_Mul_shard_bankPfS_S_ii_param_4
)
{
	.reg .pred 	%p<5>;
	.reg .b32 	%r<60>;
	.reg .b32 	%f<163>;
	.reg .b64 	%rd<28>;
	// demoted variable
	.shared .align 4 .b8 _ZZ18Mat_Mul_shard_bankPfS_S_iiE3Ads[1024];
	// demoted variable
	.shared .align 4 .b8 _ZZ18Mat_Mul_shard_bankPfS_S_iiE3Bds[1024];
	ld.param.u32 	%r24, [_Z18Mat_Mul_shard_bankPfS_S_ii_param_3];
	ld.param.u32 	%r25, [_Z18Mat_Mul_shard_bankPfS_S_ii_param_4];
	mov.u32 	%r26, %ctaid.x;
	shl.b32 	%r27, %r26, 4;
	mov.u32 	%r1, %tid.x;
	add.s32 	%r2, %r27, %r1;
	mov.u32 	%r28, %ctaid.y;
	shl.b32 	%r3, %r28, 4;
	mov.u32 	%r4, %tid.y;
	add.s32 	%r5, %r3, %r4;
	setp.lt.s32 	%p1, %r25, 1;
	mov.f32 	%f162, 0f00000000;
	@%p1 bra 	$L__BB2_7;
	add.s32 	%r6, %r25, 15;
	mad.lo.s32 	%r7, %r25, %r2, %r4;
	shl.b32 	%r30, %r1, 6;
	mov.u32 	%r31, _ZZ18Mat_Mul_shard_bankPfS_S_iiE3Ads;
	add.s32 	%r8, %r31, %r30;
	shl.b32 	%r32, %r4, 2;
	add.s32 	%r9, %r8, %r32;
	mov.u32 	%r33, _ZZ18Mat_Mul_shard_bankPfS_S_iiE3Bds;
	add.s32 	%r34, %r33, %r30;
	add.s32 	%r10, %r34, %r32;
	setp.lt.u32 	%p2, %r25, 17;
	mov.f32 	%f162, 0f00000000;
	mov.b32 	%r59, 0;
	@%p2 bra 	$L__BB2_5;
	shr.u32 	%r35, %r6, 4;
	and.b32  	%r36, %r35, 134217726;
	neg.s32 	%r58, %r36;
	add.s32 	%r37, %r1, 16;
	mad.lo.s32 	%r38, %r24, %r37, %r4;
	add.s32 	%r56, %r38, %r3;
	mad.lo.s32 	%r39, %r1, %r24, %r4;
	add.s32 	%r55, %r39, %r3;
	mov.f32 	%f162, 0f00000000;
	mov.u32 	%r57, %r7;
$L__BB2_3:
	ld.param.u64 	%rd25, [_Z18Mat_Mul_shard_bankPfS_S_ii_param_1];
	ld.param.u64 	%rd23, [_Z18Mat_Mul_shard_bankPfS_S_ii_param_0];
	add.s32 	%r40, %r57, 16;
	cvta.to.global.u64 	%rd4, %rd23;
	mul.wide.u32 	%rd5, %r57, 4;
	add.s64 	%rd6, %rd4, %rd5;
	ld.global.f32 	%f11, [%rd6];
	st.shared.f32 	[%r9], %f11;
	cvta.to.global.u64 	%rd7, %rd25;
	mul.wide.u32 	%rd8, %r55, 4;
	add.s64 	%rd9, %rd7, %rd8;
	ld.global.f32 	%f12, [%rd9];
	st.shared.f32 	[%r10], %f12;
	bar.sync 	0;
	ld.shared.f32 	%f13, [%r8];
	add.s32 	%r44, %r33, %r32;
	ld.shared.f32 	%f14, [%r44];
	fma.rn.f32 	%f15, %f13, %f14, %f162;
	ld.shared.f32 	%f16, [%r8+4];
	ld.shared.f32 	%f17, [%r44+64];
	fma.rn.f32 	%f18, %f16, %f17, %f15;
	ld.shared.f32 	%f19, [%r8+8];
	ld.shared.f32 	%f20, [%r44+128];
	fma.rn.f32 	%f21, %f19, %f20, %f18;
	ld.shared.f32 	%f22, [%r8+12];
	ld.shared.f32 	%f23, [%r44+192];
	fma.rn.f32 	%f24, %f22, %f23, %f21;
	ld.shared.f32 	%f25, [%r8+16];
	ld.shared.f32 	%f26, [%r44+256];
	fma.rn.f32 	%f27, %f25, %f26, %f24;
	ld.shared.f32 	%f28, [%r8+20];
	ld.shared.f32 	%f29, [%r44+320];
	fma.rn.f32 	%f30, %f28, %f29, %f27;
	ld.shared.f32 	%f31, [%r8+24];
	ld.shared.f32 	%f32, [%r44+384];
	fma.rn.f32 	%f33, %f31, %f32, %f30;
	ld.shared.f32 	%f34, [%r8+28];
	ld.shared.f32 	%f35, [%r44+448];
	fma.rn.f32 	%f36, %f34, %f35, %f33;
	ld.shared.f32 	%f37, [%r8+32];
	ld.shared.f32 	%f38, [%r44+512];
	fma.rn.f32 	%f39, %f37, %f38, %f36;
	ld.shared.f32 	%f40, [%r8+36];
	ld.shared.f32 	%f41, [%r44+576];
	fma.rn.f32 	%f42, %f40, %f41, %f39;
	ld.shared.f32 	%f43, [%r8+40];
	ld.shared.f32 	%f44, [%r44+640];
	fma.rn.f32 	%f45, %f43, %f44, %f42;
	ld.shared.f32 	%f46, [%r8+44];
	ld.shared.f32 	%f47, [%r44+704];
	fma.rn.f32 	%f48, %f46, %f47, %f45;
	ld.shared.f32 	%f49, [%r8+48];
	ld.shared.f32 	%f50, [%r44+768];
	fma.rn.f32 	%f51, %f49, %f50, %f48;
	ld.shared.f32 	%f52, [%r8+52];
	ld.shared.f32 	%f53, [%r44+832];
	fma.rn.f32 	%f54, %f52, %f53, %f51;
	ld.shared.f32 	%f55, [%r8+56];
	ld.shared.f32 	%f56, [%r44+896];
	fma.rn.f32 	%f57, %f55, %f56, %f54;
	ld.shared.f32 	%f58, [%r8+60];
	ld.shared.f32 	%f59, [%r44+960];
	fma.rn.f32 	%f60, %f58, %f59, %f57;
	bar.sync 	0;
	mul.wide.u32 	%rd10, %r40, 4;
	add.s64 	%rd11, %rd4, %rd10;
	ld.global.f32 	%f61, [%rd11];
	st.shared.f32 	[%r9], %f61;
	mul.wide.u32 	%rd12, %r56, 4;
	add.s64 	%rd13, %rd7, %rd12;
	ld.global.f32 	%f62, [%rd13];
	st.shared.f32 	[%r10], %f62;
	bar.sync 	0;
	ld.shared.f32 	%f63, [%r8];
	ld.shared.f32 	%f64, [%r44];
	fma.rn.f32 	%f65, %f63, %f64, %f60;
	ld.shared.f32 	%f66, [%r8+4];
	ld.shared.f32 	%f67, [%r44+64];
	fma.rn.f32 	%f68, %f66, %f67, %f65;
	ld.shared.f32 	%f69, [%r8+8];
	ld.shared.f32 	%f70, [%r44+128];
	fma.rn.f32 	%f71, %f69, %f70, %f68;
	ld.shared.f32 	%f72, [%r8+12];
	ld.shared.f32 	%f73, [%r44+192];
	fma.rn.f32 	%f74, %f72, %f73, %f71;
	ld.shared.f32 	%f75, [%r8+16];
	ld.shared.f32 	%f76, [%r44+256];
	fma.rn.f32 	%f77, %f75, %f76, %f74;
	ld.shared.f32 	%f78, [%r8+20];
	ld.shared.f32 	%f79, [%r44+320];
	fma.rn.f32 	%f80, %f78, %f79, %f77;
	ld.shared.f32 	%f81, [%r8+24];
	ld.shared.f32 	%f82, [%r44+384];
	fma.rn.f32 	%f83, %f81, %f82, %f80;
	ld.shared.f32 	%f84, [%r8+28];
	ld.shared.f32 	%f85, [%r44+448];
	fma.rn.f32 	%f86, %f84, %f85, %f83;
	ld.shared.f32 	%f87, [%r8+32];
	ld.shared.f32 	%f88, [%r44+512];
	fma.rn.f32 	%f89, %f87, %f88, %f86;
	ld.shared.f32 	%f90, [%r8+36];
	ld.shared.f32 	%f91, [%r44+576];
	fma.rn.f32 	%f92, %f90, %f91, %f89;
	ld.shared.f32 	%f93, [%r8+40];
	ld.shared.f32 	%f94, [%r44+640];
	fma.rn.f32 	%f95, %f93, %f94, %f92;
	ld.shared.f32 	%f96, [%r8+44];
	ld.shared.f32 	%f97, [%r44+704];
	fma.rn.f32 	%f98, %f96, %f97, %f95;
	ld.shared.f32 	%f99, [%r8+48];
	ld.shared.f32 	%f100, [%r44+768];
	fma.rn.f32 	%f101, %f99, %f100, %f98;
	ld.shared.f32 	%f102, [%r8+52];
	ld.shared.f32 	%f103, [%r44+832];
	fma.rn.f32 	%f104, %f102, %f103, %f101;
	ld.shared.f32 	%f105, [%r8+56];
	ld.shared.f32 	%f106, [%r44+896];
	fma.rn.f32 	%f107, %f105, %f106, %f104;
	ld.shared.f32 	%f108, [%r8+60];
	ld.shared.f32 	%f109, [%r44+960];
	fma.rn.f32 	%f162, %f108, %f109, %f107;
	bar.sync 	0;
	add.s32 	%r58, %r58, 2;
	add.s32 	%r57, %r57, 32;
	shl.b32 	%r45, %r24, 5;
	add.s32 	%r56, %r56, %r45;
	add.s32 	%r55, %r55, %r45;
	setp.ne.s32 	%p3, %r58, 0;
	@%p3 bra 	$L__BB2_3;
	and.b32  	%r59, %r6, 2147483616;
$L__BB2_5:
	and.b32  	%r46, %r6, 16;
	setp.eq.s32 	%p4, %r46, 0;
	@%p4 bra 	$L__BB2_7;
	ld.param.u64 	%rd26, [_Z18Mat_Mul_shard_bankPfS_S_ii_param_1];
	ld.param.u64 	%rd24, [_Z18Mat_Mul_shard_bankPfS_S_ii_param_0];
	add.s32 	%r47, %r7, %r59;
	cvta.to.global.u64 	%rd14, %rd24;
	mul.wide.u32 	%rd15, %r47, 4;
	add.s64 	%rd16, %rd14, %rd15;
	ld.global.f32 	%f110, [%rd16];
	st.shared.f32 	[%r9], %f110;
	add.s32 	%r48, %r59, %r1;
	mad.lo.s32 	%r49, %r48, %r24, %r5;
	cvta.to.global.u64 	%rd17, %rd26;
	mul.wide.u32 	%rd18, %r49, 4;
	add.s64 	%rd19, %rd17, %rd18;
	ld.global.f32 	%f111, [%rd19];
	st.shared.f32 	[%r10], %f111;
	bar.sync 	0;
	ld.shared.f32 	%f112, [%r8];
	add.s32 	%r53, %r33, %r32;
	ld.shared.f32 	%f113, [%r53];
	fma.rn.f32 	%f114, %f112, %f113, %f162;
	ld.shared.f32 	%f115, [%r8+4];
	ld.shared.f32 	%f116, [%r53+64];
	fma.rn.f32 	%f117, %f115, %f116, %f114;
	ld.shared.f32 	%f118, [%r8+8];
	ld.shared.f32 	%f119, [%r53+128];
	fma.rn.f32 	%f120, %f118, %f119, %f117;
	ld.shared.f32 	%f121, [%r8+12];
	ld.shared.f32 	%f122, [%r53+192];
	fma.rn.f32 	%f123, %f121, %f122, %f120;
	ld.shared.f32 	%f124, [%r8+16];
	ld.shared.f32 	%f125, [%r53+256];
	fma.rn.f32 	%f126, %f124, %f125, %f123;
	ld.shared.f32 	%f127, [%r8+20];
	ld.shared.f32 	%f128, [%r53+320];
	fma.rn.f32 	%f129, %f127, %f128, %f126;
	ld.shared.f32 	%f130, [%r8+24];
	ld.shared.f32 	%f131, [%r53+384];
	fma.rn.f32 	%f132, %f130, %f131, %f129;
	ld.shared.f32 	%f133, [%r8+28];
	ld.shared.f32 	%f134, [%r53+448];
	fma.rn.f32 	%f135, %f133, %f134, %f132;
	ld.shared.f32 	%f136, [%r8+32];
	ld.shared.f32 	%f137, [%r53+512];
	fma.rn.f32 	%f138, %f136, %f137, %f135;
	ld.shared.f32 	%f139, [%r8+36];
	ld.shared.f32 	%f140, [%r53+576];
	fma.rn.f32 	%f141, %f139, %f140, %f138;
	ld.shared.f32 	%f142, [%r8+40];
	ld.shared.f32 	%f143, [%r53+640];
	fma.rn.f32 	%f144, %f142, %f143, %f141;
	ld.shared.f32 	%f145, [%r8+44];
	ld.shared.f32 	%f146, [%r53+704];
	fma.rn.f32 	%f147, %f145, %f146, %f144;
	ld.shared.f32 	%f148, [%r8+48];
	ld.shared.f32 	%f149, [%r53+768];
	fma.rn.f32 	%f150, %f148, %f149, %f147;
	ld.shared.f32 	%f151, [%r8+52];
	ld.shared.f32 	%f152, [%r53+832];
	fma.rn.f32 	%f153, %f151, %f152, %f150;
	ld.shared.f32 	%f154, [%r8+56];
	ld.shared.f32 	%f155, [%r53+896];
	fma.rn.f32 	%f156, %f154, %f155, %f153;
	ld.shared.f32 	%f157, [%r8+60];
	ld.shared.f32 	%f158, [%r53+960];
	fma.rn.f32 	%f162, %f157, %f158, %f156;
	bar.sync 	0;
$L__BB2_7:
	ld.param.u64 	%rd27, [_Z18Mat_Mul_shard_bankPfS_S_ii_param_2];
	cvta.to.global.u64 	%rd20, %rd27;
	mad.lo.s32 	%r54, %r24, %r2, %r5;
	mul.wide.s32 	%rd21, %r54, 4;
	add.s64 	%rd22, %rd20, %rd21;
	st.global.f32 	[%rd22], %f162;
	ret;

}
	// .globl	_Z22Mat_Mul_shard_bank_fixPfS_S_ii
.visible .entry _Z22Mat_Mul_shard_bank_fixPfS_S_ii(
	.param .u64 .ptr .align 1 _Z22Mat_Mul_shard_bank_fixPfS_S_ii_param_0,
	.param .u64 .ptr .align 1 _Z22Mat_Mul_shard_bank_fixPfS_S_ii_param_1,
	.param .u64 .ptr .align 1 _Z22Mat_Mul_shard_bank_fixPfS_S_ii_param_2,
	.param .u32 _Z22Mat_Mul_shard_bank_fixPfS_S_ii_param_3,
	.param .u32 _Z22Mat_Mul_shard_bank_fixPfS_S_ii_param_4
)
{
	.reg .pred 	%p<5>;
	.reg .b32 	%r<60>;
	.reg .b32 	%f<163>;
	.reg .b64 	%rd<28>;
	// demoted variable
	.shared .align 4 .b8 _ZZ22Mat_Mul_shard_bank_fixPfS_S_iiE3Ads[1088];
	// demoted variable
	.shared .align 4 .b8 _ZZ22Mat_Mul_shard_bank_fixPfS_S_iiE3Bds[1088];
	ld.param.u32 	%r24, [_Z22Mat_Mul_shard_bank_fixPfS_S_ii_param_3];
	ld.param.u32 	%r25, [_Z22Mat_Mul_shard_bank_fixPfS_S_ii_param_4];
	mov.u32 	%r26, %ctaid.x;
	shl.b32 	%r27, %r26, 4;
	mov.u32 	%r1, %tid.x;
	add.s32 	%r2, %r27, %r1;
	mov.u32 	%r28, %ctaid.y;
	shl.b32 	%r3, %r28, 4;
	mov.u32 	%r4, %tid.y;
	add.s32 	%r5, %r3, %r4;
	setp.lt.s32 	%p1, %r25, 1;
	mov.f32 	%f162, 0f00000000;
	@%p1 bra 	$L__BB3_7;
	add.s32 	%r6, %r25, 15;
	mad.lo.s32 	%r7, %r25, %r2, %r4;
	mul.lo.s32 	%r30, %r1, 68;
	mov.u32 	%r31, _ZZ22Mat_Mul_shard_bank_fixPfS_S_iiE3Ads;
	add.s32 	%r8, %r31, %r30;
	shl.b32 	%r32, %r4, 2;
	add.s32 	%r9, %r8, %r32;
	mov.u32 	%r33, _ZZ22Mat_Mul_shard_bank_fixPfS_S_iiE3Bds;
	add.s32 	%r34, %r33, %r30;
	add.s32 	%r10, %r34, %r32;
	setp.lt.u32 	%p2, %r25, 17;
	mov.f32 	%f162, 0f00000000;
	mov.b32 	%r59, 0;
	@%p2 bra 	$L__BB3_5;
	shr.u32 	%r35, %r6, 4;
	and.b32  	%r36, %r35, 134217726;
	neg.s32 	%r58, %r36;
	add.s32 	%r37, %r1, 16;
	mad.lo.s32 	%r38, %r24, %r37, %r4;
	add.s32 	%r56, %r38, %r3;
	mad.lo.s32 	%r39, %r1, %r24, %r4;
	add.s32 	%r55, %r39, %r3;
	mov.f32 	%f162, 0f00000000;
	mov.u32 	%r57, %r7;
$L__BB3_3:
	ld.param.u64 	%rd25, [_Z22Mat_Mul_shard_bank_fixPfS_S_ii_param_1];
	ld.param.u64 	%rd23, [_Z22Mat_Mul_shard_bank_fixPfS_S_ii_param_0];
	add.s32 	%r40, %r57, 16;
	cvta.to.global.u64 	%rd4, %rd23;
	mul.wide.u32 	%rd5, %r57, 4;
	add.s64 	%rd6, %rd4, %rd5;
	ld.global.f32 	%f11, [%rd6];
	st.shared.f32 	[%r9], %f11;
	cvta.to.global.u64 	%rd7, %rd25;
	mul.wide.u32 	%rd8, %r55, 4;
	add.s64 	%rd9, %rd7, %rd8;
	ld.global.f32 	%f12, [%rd9];
	st.shared.f32 	[%r10], %f12;
	bar.sync 	0;
	ld.shared.f32 	%f13, [%r8];
	add.s32 	%r44, %r33, %r32;
	ld.shared.f32 	%f14, [%r44];
	fma.rn.f32 	%f15, %f13, %f14, %f162;
	ld.shared.f32 	%f16, [%r8+4];
	ld.shared.f32 	%f17, [%r44+68];
	fma.rn.f32 	%f18, %f16, %f17, %f15;
	ld.shared.f32 	%f19, [%r8+8];
	ld.shared.f32 	%f20, [%r44+136];
	fma.rn.f32 	%f21, %f19, %f20, %f18;
	ld.shared.f32 	%f22, [%r8+12];
	ld.shared.f32 	%f23, [%r44+204];
	fma.rn.f32 	%f24, %f22, %f23, %f21;
	ld.shared.f32 	%f25, [%r8+16];
	ld.shared.f32 	%f26, [%r44+272];
	fma.rn.f32 	%f27, %f25, %f26, %f24;
	ld.shared.f32 	%f28, [%r8+20];
	ld.shared.f32 	%f29, [%r44+340];
	fma.rn.f32 	%f30, %f28, %f29, %f27;
	ld.shared.f32 	%f31, [%r8+24];
	ld.shared.f32 	%f32, [%r44+408];
	fma.rn.f32 	%f33, %f31, %f32, %f30;
	ld.shared.f32 	%f34, [%r8+28];
	ld.shared.f32 	%f35, [%r44+476];
	fma.rn.f32 	%f36, %f34, %f35, %f33;
	ld.shared.f32 	%f37, [%r8+32];
	ld.shared.f32 	%f38, [%r44+544];
	fma.rn.f32 	%f39, %f37, %f38, %f36;
	ld.shared.f32 	%f40, [%r8+36];
	ld.shared.f32 	%f41, [%r44+612];
	fma.rn.f32 	%f42, %f40, %f41, %f39;
	ld.shared.f32 	%f43, [%r8+40];
	ld.shared.f32 	%f44, [%r44+680];
	fma.rn.f32 	%f45, %f43, %f44, %f42;
	ld.shared.f32 	%f46, [%r8+44];
	ld.shared.f32 	%f47, [%r44+748];
	fma.rn.f32 	%f48, %f46, %f47, %f45;
	ld.shared.f32 	%f49, [%r8+48];
	ld.shared.f32 	%f50, [%r44+816];
	fma.rn.f32 	%f51, %f49, %f50, %f48;
	ld.shared.f32 	%f52, [%r8+52];
	ld.shared.f32 	%f53, [%r44+884];
	fma.rn.f32 	%f54, %f52, %f53, %f51;
	ld.shared.f32 	%f55, [%r8+56];
	ld.shared.f32 	%f56, [%r44+952];
	fma.rn.f32 	%f57, %f55, %f56, %f54;
	ld.shared.f32 	%f58, [%r8+60];
	ld.shared.f32 	%f59, [%r44+1020];
	fma.rn.f32 	%f60, %f58, %f59, %f57;
	bar.sync 	0;
	mul.wide.u32 	%rd10, %r40, 4;
	add.s64 	%rd11, %rd4, %rd10;
	ld.global.f32 	%f61, [%rd11];
	st.shared.f32 	[%r9], %f61;
	mul.wide.u32 	%rd12, %r56, 4;
	add.s64 	%rd13, %rd7, %rd12;
	ld.global.f32 	%f62, [%rd13];
	st.shared.f32 	[%r10], %f62;
	bar.sync 	0;
	ld.shared.f32 	%f63, [%r8];
	ld.shared.f32 	%f64, [%r44];
	fma.rn.f32 	%f65, %f63, %f64, %f60;
	ld.shared.f32 	%f66, [%r8+4];
	ld.shared.f32 	%f67, [%r44+68];
	fma.rn.f32 	%f68, %f66, %f67, %f65;
	ld.shared.f32 	%f69, [%r8+8];
	ld.shared.f32 	%f70, [%r44+136];
	fma.rn.f32 	%f71, %f69, %f70, %f68;
	ld.shared.f32 	%f72, [%r8+12];
	ld.shared.f32 	%f73, [%r44+204];
	fma.rn.f32 	%f74, %f72, %f73, %f71;
	ld.shared.f32 	%f75, [%r8+16];
	ld.shared.f32 	%f76, [%r44+272];
	fma.rn.f32 	%f77, %f75, %f76, %f74;
	ld.shared.f32 	%f78, [%r8+20];
	ld.shared.f32 	%f79, [%r44+340];
	fma.rn.f32 	%f80, %f78, %f79, %f77;
	ld.shared.f32 	%f81, [%r8+24];
	ld.shared.f32 	%f82, [%r44+408];
	fma.rn.f32 	%f83, %f81, %f82, %f80;
	ld.shared.f32 	%f84, [%r8+28];
	ld.shared.f32 	%f85, [%r44+476];
	fma.rn.f32 	%f86, %f84, %f85, %f83;
	ld.shared.f32 	%f87, [%r8+32];
	ld.shared.f32 	%f88, [%r44+544];
	fma.rn.f32 	%f89, %f87, %f88, %f86;
	ld.shared.f32 	%f90, [%r8+36];
	ld.shared.f32 	%f91, [%r44+612];
	fma.rn.f32 	%f92, %f90, %f91, %f89;
	ld.shared.f32 	%f93, [%r8+40];
	ld.shared.f32 	%f94, [%r44+680];
	fma.rn.f32 	%f95, %f93, %f94, %f92;
	ld.shared.f32 	%f96, [%r8+44];
	ld.shared.f32 	%f97, [%r44+748];
	fma.rn.f32 	%f98, %f96, %f97, %f95;
	ld.shared.f32 	%f99, [%r8+48];
	ld.shared.f32 	%f100, [%r44+816];
	fma.rn.f32 	%f101, %f99, %f100, %f98;
	ld.shared.f32 	%f102, [%r8+52];
	ld.shared.f32 	%f103, [%r44+884];
	fma.rn.f32 	%f104, %f102, %f103, %f101;
	ld.shared.f32 	%f105, [%r8+56];
	ld.shared.f32 	%f106, [%r44+952];
	fma.rn.f32 	%f107, %f105, %f106, %f104;
	ld.shared.f32 	%f108, [%r8+60];
	ld.shared.f32 	%f109, [%r44+1020];
	fma.rn.f32 	%f162, %f108, %f109, %f107;
	bar.sync 	0;
	add.s32 	%r58, %r58, 2;
	add.s32 	%r57, %r57, 32;
	shl.b32 	%r45, %r24, 5;
	add.s32 	%r56, %r56, %r45;
	add.s32 	%r55, %r55, %r45;
	setp.ne.s32 	%p3, %r58, 0;
	@%p3 bra 	$L__BB3_3;
	and.b32  	%r59, %r6, 2147483616;
$L__BB3_5:
	and.b32  	%r46, %r6, 16;
	setp.eq.s32 	%p4, %r46, 0;
	@%p4 bra 	$L__BB3_7;
	ld.param.u64 	%rd26, [_Z22Mat_Mul_shard_bank_fixPfS_S_ii_param_1];
	ld.param.u64 	%rd24, [_Z22Mat_Mul_shard_bank_fixPfS_S_ii_param_0];
	add.s32 	%r47, %r7, %r59;
	cvta.to.global.u64 	%rd14, %rd24;
	mul.wide.u32 	%rd15, %r47, 4;
	add.s64 	%rd16, %rd14, %rd15;
	ld.global.f32 	%f110, [%rd16];
	st.shared.f32 	[%r9], %f110;
	add.s32 	%r48, %r59, %r1;
	mad.lo.s32 	%r49, %r48, %r24, %r5;
	cvta.to.global.u64 	%rd17, %rd26;
	mul.wide.u32 	%rd18, %r49, 4;
	add.s64 	%rd19, %rd17, %rd18;
	ld.global.f32 	%f111, [%rd19];
	st.shared.f32 	[%r10], %f111;
	bar.sync 	0;
	ld.shared.f32 	%f112, [%r8];
	add.s32 	%r53, %r33, %r32;
	ld.shared.f32 	%f113, [%r53];
	fma.rn.f32 	%f114, %f112, %f113, %f162;
	ld.shared.f32 	%f115, [%r8+4];
	ld.shared.f32 	%f116, [%r53+68];
	fma.rn.f32 	%f117, %f115, %f116, %f114;
	ld.shared.f32 	%f118, [%r8+8];
	ld.shared.f32 	%f119, [%r53+136];
	fma.rn.f32 	%f120, %f118, %f119, %f117;
	ld.shared.f32 	%f121, [%r8+12];
	ld.shared.f32 	%f122, [%r53+204];
	fma.rn.f32 	%f123, %f121, %f122, %f120;
	ld.shared.f32 	%f124, [%r8+16];
	ld.shared.f32 	%f125, [%r53+272];
	fma.rn.f32 	%f126, %f124, %f125, %f123;
	ld.shared.f32 	%f127, [%r8+20];
	ld.shared.f32 	%f128, [%r53+340];
	fma.rn.f32 	%f129, %f127, %f128, %f126;
	ld.shared.f32 	%f130, [%r8+24];
	ld.shared.f32 	%f131, [%r53+408];
	fma.rn.f32 	%f132, %f130, %f131, %f129;
	ld.shared.f32 	%f133, [%r8+28];
	ld.shared.f32 	%f134, [%r53+476];
	fma.rn.f32 	%f135, %f133, %f134, %f132;
	ld.shared.f32 	%f136, [%r8+32];
	ld.shared.f32 	%f137, [%r53+544];
	fma.rn.f32 	%f138, %f136, %f137, %f135;
	ld.shared.f32 	%f139, [%r8+36];
	ld.shared.f32 	%f140, [%r53+612];
	fma.rn.f32 	%f141, %f139, %f140, %f138;
	ld.shared.f32 	%f142, [%r8+40];
	ld.shared.f32 	%f143, [%r53+680];
	fma.rn.f32 	%f144, %f142, %f143, %f141;
	ld.shared.f32 	%f145, [%r8+44];
	ld.shared.f32 	%f146, [%r53+748];
	fma.rn.f32 	%f147, %f145, %f146, %f144;
	ld.shared.f32 	%f148, [%r8+48];
	ld.shared.f32 	%f149, [%r53+816];
	fma.rn.f32 	%f150, %f148, %f149, %f147;
	ld.shared.f32 	%f151, [%r8+52];
	ld.shared.f32 	%f152, [%r53+884];
	fma.rn.f32 	%f153, %f151, %f152, %f150;
	ld.shared.f32 	%f154, [%r8+56];
	ld.shared.f32 	%f155, [%r53+952];
	fma.rn.f32 	%f156, %f154, %f155, %f153;
	ld.shared.f32 	%f157, [%r8+60];
	ld.shared.f32 	%f158, [%r53+1020];
	fma.rn.f32 	%f162, %f157, %f158, %f156;
	bar.sync 	0;
$L__BB3_7:
	ld.param.u64 	%rd27, [_Z22Mat_Mul_shard_bank_fixPfS_S_ii_param_2];
	cvta.to.global.u64 	%rd20, %rd27;
	mad.lo.s32 	%r54, %r24, %r2, %r5;
	mul.wide.s32 	%rd21, %r54, 4;
	add.s64 	%rd22, %rd20, %rd21;
	st.global.f32 	[%rd22], %f162;
	ret;

}


// ===== COMPILED SASS (sm_100) =====

	.target	sm_100

	.elftype	@"ET_EXEC"


//--------------------- .note.nv.tkinfo           --------------------------
	.section	.note.nv.tkinfo,"",@"SHT_NOTE"
	.sectionflags	@"SHF_NOTE_NV_TKINFO"
	.tkinfo
        /*0018*/ 	.word	0x00000002
        /*0030*/ 	.string	""
        /*0030*/ 	.string	"ptxas"
        /*0030*/ 	.string	"Cuda compilation tools, release 13.0, V13.0.88"
        /*0030*/ 	.string	"Build cuda_13.0.r13.0/compiler.36424714_0"
        /*0030*/ 	.string	"-arch sm_100 -m 64 "



//--------------------- .note.nv.cuinfo           --------------------------
	.section	.note.nv.cuinfo,"",@"SHT_NOTE"
	.sectionflags	@"SHF_NOTE_NV_CUINFO"
        /*0018*/ 	.short	0x0002
        /*001a*/ 	.short	0x0064
        /*001c*/ 	.short	0x0082
	.zero		2


//--------------------- .nv.info                  --------------------------
	.section	.nv.info,"",@"SHT_CUDA_INFO"
	.align	4


	//----- nvinfo : EIATTR_REGCOUNT
	.align		4
        /*0000*/ 	.byte	0x04, 0x2f
        /*0002*/ 	.short	(.L_1 - .L_0)
	.align		4
.L_0:
        /*0004*/ 	.word	index@(_Z7Mat_MulPfS_S_ii)
        /*0008*/ 	.word	0x00000020


	//----- nvinfo : EIATTR_FRAME_SIZE
	.align		4
.L_1:
        /*000c*/ 	.byte	0x04, 0x11
        /*000e*/ 	.short	(.L_3 - .L_2)
	.align		4
.L_2:
        /*0010*/ 	.word	index@(_Z7Mat_MulPfS_S_ii)
        /*0014*/ 	.word	0x00000000


	//----- nvinfo : EIATTR_REGCOUNT
	.align		4
.L_3:
        /*0018*/ 	.byte	0x04, 0x2f
        /*001a*/ 	.short	(.L_5 - .L_4)
	.align		4
.L_4:
        /*001c*/ 	.word	index@(_Z13Mat_Mul_shardPfS_S_ii)
        /*0020*/ 	.word	0x00000020


	//----- nvinfo : EIATTR_FRAME_SIZE
	.align		4
.L_5:
        /*0024*/ 	.byte	0x04, 0x11
        /*0026*/ 	.short	(.L_7 - .L_6)
	.align		4
.L_6:
        /*0028*/ 	.word	index@(_Z13Mat_Mul_shardPfS_S_ii)
        /*002c*/ 	.word	0x00000000


	//----- nvinfo : EIATTR_REGCOUNT
	.align		4
.L_7:
        /*0030*/ 	.byte	0x04, 0x2f
        /*0032*/ 	.short	(.L_9 - .L_8)
	.align		4
.L_8:
        /*0034*/ 	.word	index@(_Z18Mat_Mul_shard_bankPfS_S_ii)
        /*0038*/ 	.word	0x00000020


	//----- nvinfo : EIATTR_FRAME_SIZE
	.align		4
.L_9:
        /*003c*/ 	.byte	0x04, 0x11
        /*003e*/ 	.short	(.L_11 - .L_10)
	.align		4
.L_10:
        /*0040*/ 	.word	index@(_Z18Mat_Mul_shard_bankPfS_S_ii)
        /*0044*/ 	.word	0x00000000


	//----- nvinfo : EIATTR_REGCOUNT
	.align		4
.L_11:
        /*0048*/ 	.byte	0x04, 0x2f
        /*004a*/ 	.short	(.L_13 - .L_12)
	.align		4
.L_12:
        /*004c*/ 	.word	index@(_Z22Mat_Mul_shard_bank_fixPfS_S_ii)
        /*0050*/ 	.word	0x00000020


	//----- nvinfo : EIATTR_FRAME_SIZE
	.align		4
.L_13:
        /*0054*/ 	.byte	0x04, 0x11
        /*0056*/ 	.short	(.L_15 - .L_14)
	.align		4
.L_14:
        /*0058*/ 	.word	index@(_Z22Mat_Mul_shard_bank_fixPfS_S_ii)
        /*005c*/ 	.word	0x00000000


	//----- nvinfo : EIATTR_MIN_STACK_SIZE
	.align		4
.L_15:
        /*0060*/ 	.byte	0x04, 0x12
        /*0062*/ 	.short	(.L_17 - .L_16)
	.align		4
.L_16:
        /*0064*/ 	.word	index@(_Z22Mat_Mul_shard_bank_fixPfS_S_ii)
        /*0068*/ 	.word	0x00000000


	//----- nvinfo : EIATTR_MIN_STACK_SIZE
	.align		4
.L_17:
        /*006c*/ 	.byte	0x04, 0x12
        /*006e*/ 	.short	(.L_19 - .L_18)
	.align		4
.L_18:
        /*0070*/ 	.word	index@(_Z18Mat_Mul_shard_bankPfS_S_ii)
        /*0074*/ 	.word	0x00000000


	//----- nvinfo : EIATTR_MIN_STACK_SIZE
	.align		4
.L_19:
        /*0078*/ 	.byte	0x04, 0x12
        /*007a*/ 	.short	(.L_21 - .L_20)
	.align		4
.L_20:
        /*007c*/ 	.word	index@(_Z13Mat_Mul_shardPfS_S_ii)
        /*0080*/ 	.word	0x00000000


	//----- nvinfo : EIATTR_MIN_STACK_SIZE
	.align		4
.L_21:
        /*0084*/ 	.byte	0x04, 0x12
        /*0086*/ 	.short	(.L_23 - .L_22)
	.align		4
.L_22:
        /*0088*/ 	.word	index@(_Z7Mat_MulPfS_S_ii)
        /*008c*/ 	.word	0x00000000
.L_23:


//--------------------- .nv.compat                --------------------------
	.section	.nv.compat,"",@"SHT_CUDA_COMPAT_INFO"
	.align	4
        /*0000*/ 	.byte	0x02, 0x09, 0x00, 0x00, 0x02, 0x02, 0x01, 0x00, 0x02, 0x05, 0x05, 0x00, 0x03, 0x07, 0x01, 0x01
        /*0010*/ 	.byte	0x02, 0x03, 0x00, 0x00, 0x02, 0x06, 0x01, 0x00, 0x04, 0x0b, 0x08, 0x00, 0x09, 0x00, 0x00, 0x00
        /*0020*/ 	.byte	0x00, 0x00, 0x00, 0x00


//--------------------- .nv.info._Z22Mat_Mul_shard_bank_fixPfS_S_ii --------------------------
	.section	.nv.info._Z22Mat_Mul_shard_bank_fixPfS_S_ii,"",@"SHT_CUDA_INFO"
	.sectionflags	@""
	.align	4


	//----- nvinfo : EIATTR_CUDA_API_VERSION
	.align		4
        /*0000*/ 	.byte	0x04, 0x37
        /*0002*/ 	.short	(.L_25 - .L_24)
.L_24:
        /*0004*/ 	.word	0x00000082


	//----- nvinfo : EIATTR_KPARAM_INFO
	.align		4
.L_25:
        /*0008*/ 	.byte	0x04, 0x17
        /*000a*/ 	.short	(.L_27 - .L_26)
.L_26:
        /*000c*/ 	.word	0x00000000
        /*0010*/ 	.short	0x0004
        /*0012*/ 	.short	0x001c
        /*0014*/ 	.byte	0x00, 0xf0, 0x11, 0x00


	//----- nvinfo : EIATTR_KPARAM_INFO
	.align		4
.L_27:
        /*0018*/ 	.byte	0x04, 0x17
        /*001a*/ 	.short	(.L_29 - .L_28)
.L_28:
        /*001c*/ 	.word	0x00000000
        /*0020*/ 	.short	0x0003
        /*0022*/ 	.short	0x0018
        /*0024*/ 	.byte	0x00, 0xf0, 0x11, 0x00


	//----- nvinfo : EIATTR_KPARAM_INFO
	.align		4
.L_29:
        /*0028*/ 	.byte	0x04, 0x17
        /*002a*/ 	.short	(.L_31 - .L_30)
.L_30:
        /*002c*/ 	.word	0x00000000
        /*0030*/ 	.short	0x0002
        /*0032*/ 	.short	0x0010
        /*0034*/ 	.byte	0x00, 0xf5, 0x21, 0x00


	//----- nvinfo : EIATTR_KPARAM_INFO
	.align		4
.L_31:
        /*0038*/ 	.byte	0x04, 0x17
        /*003a*/ 	.short	(.L_33 - .L_32)
.L_32:
        /*003c*/ 	.word	0x00000000
        /*0040*/ 	.short	0x0001
        /*0042*/ 	.short	0x0008
        /*0044*/ 	.byte	0x00, 0xf5, 0x21, 0x00


	//----- nvinfo : EIATTR_KPARAM_INFO
	.align		4
.L_33:
        /*0048*/ 	.byte	0x04, 0x17
        /*004a*/ 	.short	(.L_35 - .L_34)
.L_34:
        /*004c*/ 	.word	0x00000000
        /*0050*/ 	.short	0x0000
        /*0052*/ 	.short	0x0000
        /*0054*/ 	.byte	0x00, 0xf5, 0x21, 0x00


	//----- nvinfo : EIATTR_SPARSE_MMA_MASK
	.align		4
.L_35:
        /*0058*/ 	.byte	0x03, 0x50
        /*005a*/ 	.short	0x0000


	//----- nvinfo : EIATTR_MAXREG_COUNT
	.align		4
        /*005c*/ 	.byte	0x03, 0x1b
        /*005e*/ 	.short	0x00ff


	//----- nvinfo : EIATTR_NUM_BARRIERS
	.align		4
        /*0060*/ 	.byte	0x02, 0x4c
        /*0062*/ 	.byte	0x01
	.zero		1


	//----- nvinfo : EIATTR_MERCURY_ISA_VERSION
	.align		4
        /*0064*/ 	.byte	0x03, 0x5f
        /*0066*/ 	.short	0x0101


	//----- nvinfo : EIATTR_VRC_CTA_INIT_COUNT
	.align		4
        /*0068*/ 	.byte	0x02, 0x4a
	.zero		1
	.zero		1


	//----- nvinfo : EIATTR_EXIT_INSTR_OFFSETS
	.align		4
        /*006c*/ 	.byte	0x04, 0x1c
        /*006e*/ 	.short	(.L_37 - .L_36)


	//   ....[0]....
.L_36:
        /*0070*/ 	.word	0x00000e70


	//----- nvinfo : EIATTR_CBANK_PARAM_SIZE
	.align		4
.L_37:
        /*0074*/ 	.byte	0x03, 0x19
        /*0076*/ 	.short	0x0020


	//----- nvinfo : EIATTR_PARAM_CBANK
	.align		4
        /*0078*/ 	.byte	0x04, 0x0a
        /*007a*/ 	.short	(.L_39 - .L_38)
	.align		4
.L_38:
        /*007c*/ 	.word	index@(.nv.constant0._Z22Mat_Mul_shard_bank_fixPfS_S_ii)
        /*0080*/ 	.short	0x0380
        /*0082*/ 	.short	0x0020


	//----- nvinfo : EIATTR_SW_WAR
	.align		4
.L_39:
        /*0084*/ 	.byte	0x04, 0x36
        /*0086*/ 	.short	(.L_41 - .L_40)
.L_40:
        /*0088*/ 	.word	0x00000008
.L_41:


//--------------------- .nv.info._Z18Mat_Mul_shard_bankPfS_S_ii --------------------------
	.section	.nv.info._Z18Mat_Mul_shard_bankPfS_S_ii,"",@"SHT_CUDA_INFO"
	.sectionflags	@""
	.align	4


	//----- nvinfo : EIATTR_CUDA_API_VERSION
	.align		4
        /*0000*/ 	.byte	0x04, 0x37
        /*0002*/ 	.short	(.L_43 - .L_42)
.L_42:
        /*0004*/ 	.word	0x00000082


	//----- nvinfo : EIATTR_KPARAM_INFO
	.align		4
.L_43:
        /*0008*/ 	.byte	0x04, 0x17
        /*000a*/ 	.short	(.L_45 - .L_44)
.L_44:
        /*000c*/ 	.word	0x00000000
        /*0010*/ 	.short	0x0004
        /*0012*/ 	.short	0x001c
        /*0014*/ 	.byte	0x00, 0xf0, 0x11, 0x00


	//----- nvinfo : EIATTR_KPARAM_INFO
	.align		4
.L_45:
        /*0018*/ 	.byte	0x04, 0x17
        /*001a*/ 	.short	(.L_47 - .L_46)
.L_46:
        /*001c*/ 	.word	0x00000000
        /*0020*/ 	.short	0x0003
        /*0022*/ 	.short	0x0018
        /*0024*/ 	.byte	0x00, 0xf0, 0x11, 0x00


	//----- nvinfo : EIATTR_KPARAM_INFO
	.align		4
.L_47:
        /*0028*/ 	.byte	0x04, 0x17
        /*002a*/ 	.short	(.L_49 - .L_48)
.L_48:
        /*002c*/ 	.word	0x00000000
        /*0030*/ 	.short	0x0002
        /*0032*/ 	.short	0x0010
        /*0034*/ 	.byte	0x00, 0xf5, 0x21, 0x00


	//----- nvinfo : EIATTR_KPARAM_INFO
	.align		4
.L_49:
        /*0038*/ 	.byte	0x04, 0x17
        /*003a*/ 	.short	(.L_51 - .L_50)
.L_50:
        /*003c*/ 	.word	0x00000000
        /*0040*/ 	.short	0x0001
        /*0042*/ 	.short	0x0008
        /*0044*/ 	.byte	0x00, 0xf5, 0x21, 0x00


	//----- nvinfo : EIATTR_KPARAM_INFO
	.align		4
.L_51:
        /*0048*/ 	.byte	0x04, 0x17
        /*004a*/ 	.short	(.L_53 - .L_52)
.L_52:
        /*004c*/ 	.word	0x00000000
        /*0050*/ 	.short	0x0000
        /*0052*/ 	.short	0x0000
        /*0054*/ 	.byte	0x00, 0xf5, 0x21, 0x00


	//----- nvinfo : EIATTR_SPARSE_MMA_MASK
	.align		4
.L_53:
        /*0058*/ 	.byte	0x03, 0x50
        /*005a*/ 	.short	0x0000


	//----- nvinfo : EIATTR_MAXREG_COUNT
	.align		4
        /*005c*/ 	.byte	0x03, 0x1b
        /*005e*/ 	.short	0x00ff


	//----- nvinfo : EIATTR_NUM_BARRIERS
	.align		4
        /*0060*/ 	.byte	0x02, 0x4c
        /*0062*/ 	.byte	0x01
	.zero		1


	//----- nvinfo : EIATTR_MERCURY_ISA_VERSION
	.align		4
        /*0064*/ 	.byte	0x03, 0x5f
        /*0066*/ 	.short	0x0101


	//----- nvinfo : EIATTR_VRC_CTA_INIT_COUNT
	.align		4
        /*0068*/ 	.byte	0x02, 0x4a
	.zero		1
	.zero		1


	//----- nvinfo : EIATTR_EXIT_INSTR_OFFSETS
	.align		4
        /*006c*/ 	.byte	0x04, 0x1c
        /*006e*/ 	.short	(.L_55 - .L_54)


	//   ....[0]....
.L_54:
        /*0070*/ 	.word	0x00000c30


	//----- nvinfo : EIATTR_CBANK_PARAM_SIZE
	.align		4
.L_55:
        /*0074*/ 	.byte	0x03, 0x19
        /*0076*/ 	.short	0x0020


	//----- nvinfo : EIATTR_PARAM_CBANK
	.align		4
        /*0078*/ 	.byte	0x04, 0x0a
        /*007a*/ 	.short	(.L_57 - .L_56)
	.align		4
.L_56:
        /*007c*/ 	.word	index@(.nv.constant0._Z18Mat_Mul_shard_bankPfS_S_ii)
        /*0080*/ 	.short	0x0380
        /*0082*/ 	.short	0x0020


	//----- nvinfo : EIATTR_SW_WAR
	.align		4
.L_57:
        /*0084*/ 	.byte	0x04, 0x36
        /*0086*/ 	.short	(.L_59 - .L_58)
.L_58:
        /*0088*/ 	.word	0x00000008
.L_59:


//--------------------- .nv.info._Z13Mat_Mul_shardPfS_S_ii --------------------------
	.section	.nv.info._Z13Mat_Mul_shardPfS_S_ii,"",@"SHT_CUDA_INFO"
	.sectionflags	@""
	.align	4


	//----- nvinfo : EIATTR_CUDA_API_VERSION
	.align		4
        /*0000*/ 	.byte	0x04, 0x37
        /*0002*/ 	.short	(.L_61 - .L_60)
.L_60:
        /*0004*/ 	.word	0x00000082


	//----- nvinfo : EIATTR_KPARAM_INFO
	.align		4
.L_61:
        /*0008*/ 	.byte	0x04, 0x17
        /*000a*/ 	.short	(.L_63 - .L_62)
.L_62:
        /*000c*/ 	.word	0x00000000
        /*0010*/ 	.short	0x0004
        /*0012*/ 	.short	0x001c
        /*0014*/ 	.byte	0x00, 0xf0, 0x11, 0x00


	//----- nvinfo : EIATTR_KPARAM_INFO
	.align		4
.L_63:
        /*0018*/ 	.byte	0x04, 0x17
        /*001a*/ 	.short	(.L_65 - .L_64)
.L_64:
        /*001c*/ 	.word	0x00000000
        /*0020*/ 	.short	0x0003
        /*0022*/ 	.short	0x0018
        /*0024*/ 	.byte	0x00, 0xf0, 0x11, 0x00


	//----- nvinfo : EIATTR_KPARAM_INFO
	.align		4
.L_65:
        /*0028*/ 	.byte	0x04, 0x17
        /*002a*/ 	.short	(.L_67 - .L_66)
.L_66:
        /*002c*/ 	.word	0x00000000
        /*0030*/ 	.short	0x0002
        /*0032*/ 	.short	0x0010
        /*0034*/ 	.byte	0x00, 0xf5, 0x21, 0x00


	//----- nvinfo : EIATTR_KPARAM_INFO
	.align		4
.L_67:
        /*0038*/ 	.byte	0x04, 0x17
        /*003a*/ 	.short	(.L_69 - .L_68)
.L_68:
        /*003c*/ 	.word	0x00000000
        /*0040*/ 	.short	0x0001
        /*0042*/ 	.short	0x0008
        /*0044*/ 	.byte	0x00, 0xf5, 0x21, 0x00


	//----- nvinfo : EIATTR_KPARAM_INFO
	.align		4
.L_69:
        /*0048*/ 	.byte	0x04, 0x17
        /*004a*/ 	.short	(.L_71 - .L_70)
.L_70:
        /*004c*/ 	.word	0x00000000
        /*0050*/ 	.short	0x0000
        /*0052*/ 	.short	0x0000
        /*0054*/ 	.byte	0x00, 0xf5, 0x21, 0x00


	//----- nvinfo : EIATTR_SPARSE_MMA_MASK
	.align		4
.L_71:
        /*0058*/ 	.byte	0x03, 0x50
        /*005a*/ 	.short	0x0000


	//----- nvinfo : EIATTR_MAXREG_COUNT
	.align		4
        /*005c*/ 	.byte	0x03, 0x1b
        /*005e*/ 	.short	0x00ff


	//----- nvinfo : EIATTR_NUM_BARRIERS
	.align		4
        /*0060*/ 	.byte	0x02, 0x4c
        /*0062*/ 	.byte	0x01
	.zero		1


	//----- nvinfo : EIATTR_MERCURY_ISA_VERSION
	.align		4
        /*0064*/ 	.byte	0x03, 0x5f
        /*0066*/ 	.short	0x0101


	//----- nvinfo : EIATTR_VRC_CTA_INIT_COUNT
	.align		4
        /*0068*/ 	.byte	0x02, 0x4a
	.zero		1
	.zero		1


	//----- nvinfo : EIATTR_EXIT_INSTR_OFFSETS
	.align		4
        /*006c*/ 	.byte	0x04, 0x1c
        /*006e*/ 	.short	(.L_73 - .L_72)


	//   ....[0]....
.L_72:
        /*0070*/ 	.word	0x00000c30


	//----- nvinfo : EIATTR_CBANK_PARAM_SIZE
	.align		4
.L_73:
        /*0074*/ 	.byte	0x03, 0x19
        /*0076*/ 	.short	0x0020


	//----- nvinfo : EIATTR_PARAM_CBANK
	.align		4
        /*0078*/ 	.byte	0x04, 0x0a
        /*007a*/ 	.short	(.L_75 - .L_74)
	.align		4
.L_74:
        /*007c*/ 	.word	index@(.nv.constant0._Z13Mat_Mul_shardPfS_S_ii)
        /*0080*/ 	.short	0x0380
        /*0082*/ 	.short	0x0020


	//----- nvinfo : EIATTR_SW_WAR
	.align		4
.L_75:
        /*0084*/ 	.byte	0x04, 0x36
        /*0086*/ 	.short	(.L_77 - .L_76)
.L_76:
        /*0088*/ 	.word	0x00000008
.L_77:


//--------------------- .nv.info._Z7Mat_MulPfS_S_ii --------------------------
	.section	.nv.info._Z7Mat_MulPfS_S_ii,"",@"SHT_CUDA_INFO"
	.sectionflags	@""
	.align	4


	//----- nvinfo : EIATTR_CUDA_API_VERSION
	.align		4
        /*0000*/ 	.byte	0x04, 0x37
        /*0002*/ 	.short	(.L_79 - .L_78)
.L_78:
        /*0004*/ 	.word	0x00000082


	//----- nvinfo : EIATTR_KPARAM_INFO
	.align		4
.L_79:
        /*0008*/ 	.byte	0x04, 0x17
        /*000a*/ 	.short	(.L_81 - .L_80)
.L_80:
        /*000c*/ 	.word	0x00000000
        /*0010*/ 	.short	0x0004
        /*0012*/ 	.short	0x001c
        /*0014*/ 	.byte	0x00, 0xf0, 0x11, 0x00


	//----- nvinfo : EIATTR_KPARAM_INFO
	.align		4
.L_81:
        /*0018*/ 	.byte	0x04, 0x17
        /*001a*/ 	.short	(.L_83 - .L_82)
.L_82:
        /*001c*/ 	.word	0x00000000
        /*0020*/ 	.short	0x0003
        /*0022*/ 	.short	0x0018
        /*0024*/ 	.byte	0x00, 0xf0, 0x11, 0x00


	//----- nvinfo : EIATTR_KPARAM_INFO
	.align		4
.L_83:
        /*0028*/ 	.byte	0x04, 0x17
        /*002a*/ 	.short	(.L_85 - .L_84)
.L_84:
        /*002c*/ 	.word	0x00000000
        /*0030*/ 	.short	0x0002
        /*0032*/ 	.short	0x0010
        /*0034*/ 	.byte	0x00, 0xf5, 0x21, 0x00


	//----- nvinfo : EIATTR_KPARAM_INFO
	.align		4
.L_85:
        /*0038*/ 	.byte	0x04, 0x17
        /*003a*/ 	.short	(.L_87 - .L_86)
.L_86:
        /*003c*/ 	.word	0x00000000
        /*0040*/ 	.short	0x0001
        /*0042*/ 	.short	0x0008
        /*0044*/ 	.byte	0x00, 0xf5, 0x21, 0x00


	//----- nvinfo : EIATTR_KPARAM_INFO
	.align		4
.L_87:
        /*0048*/ 	.byte	0x04, 0x17
        /*004a*/ 	.short	(.L_89 - .L_88)
.L_88:
        /*004c*/ 	.word	0x00000000
        /*0050*/ 	.short	0x0000
        /*0052*/ 	.short	0x0000
        /*0054*/ 	.byte	0x00, 0xf5, 0x21, 0x00


	//----- nvinfo : EIATTR_SPARSE_MMA_MASK
	.align		4
.L_89:
        /*0058*/ 	.byte	0x03, 0x50
        /*005a*/ 	.short	0x0000


	//----- nvinfo : EIATTR_MAXREG_COUNT
	.align		4
        /*005c*/ 	.byte	0x03, 0x1b
        /*005e*/ 	.short	0x00ff


	//----- nvinfo : EIATTR_MERCURY_ISA_VERSION
	.align		4
        /*0060*/ 	.byte	0x03, 0x5f
        /*0062*/ 	.short	0x0101


	//----- nvinfo : EIATTR_VRC_CTA_INIT_COUNT
	.align		4
        /*0064*/ 	.byte	0x02, 0x4a
	.zero		1
	.zero		1


	//----- nvinfo : EIATTR_EXIT_INSTR_OFFSETS
	.align		4
        /*0068*/ 	.byte	0x04, 0x1c
        /*006a*/ 	.short	(.L_91 - .L_90)


	//   ....[0]....
.L_90:
        /*006c*/ 	.word	0x000008d0


	//----- nvinfo : EIATTR_CBANK_PARAM_SIZE
	.align		4
.L_91:
        /*0070*/ 	.byte	0x03, 0x19
        /*0072*/ 	.short	0x0020


	//----- nvinfo : EIATTR_PARAM_CBANK
	.align		4
        /*0074*/ 	.byte	0x04, 0x0a
        /*0076*/ 	.short	(.L_93 - .L_92)
	.align		4
.L_92:
        /*0078*/ 	.word	index@(.nv.constant0._Z7Mat_MulPfS_S_ii)
        /*007c*/ 	.short	0x0380
        /*007e*/ 	.short	0x0020


	//----- nvinfo : EIATTR_SW_WAR
	.align		4
.L_93:
        /*0080*/ 	.byte	0x04, 0x36
        /*0082*/ 	.short	(.L_95 - .L_94)
.L_94:
        /*0084*/ 	.word	0x00000008
.L_95:


//--------------------- .nv.callgraph             --------------------------
	.section	.nv.callgraph,"",@"SHT_CUDA_CALLGRAPH"
	.align	4
	.sectionentsize	8
	.align		4
        /*0000*/ 	.word	0x00000000
	.align		4
        /*0004*/ 	.word	0xffffffff
	.align		4
        /*0008*/ 	.word	0x00000000
	.align		4
        /*000c*/ 	.word	0xfffffffe
	.align		4
        /*0010*/ 	.word	0x00000000
	.align		4
        /*0014*/ 	.word	0xfffffffd
	.align		4
        /*0018*/ 	.word	0x00000000
	.align		4
        /*001c*/ 	.word	0xfffffffc


//--------------------- .text._Z22Mat_Mul_shard_bank_fixPfS_S_ii --------------------------
	.section	.text._Z22Mat_Mul_shard_bank_fixPfS_S_ii,"ax",@progbits
	.align	128
        .global         _Z22Mat_Mul_shard_bank_fixPfS_S_ii
        .type           _Z22Mat_Mul_shard_bank_fixPfS_S_ii,@function
        .size           _Z22Mat_Mul_shard_bank_fixPfS_S_ii,(.L_x_17 - _Z22Mat_Mul_shard_bank_fixPfS_S_ii)
        .other          _Z22Mat_Mul_shard_bank_fixPfS_S_ii,@"STO_CUDA_ENTRY STV_DEFAULT"
_Z22Mat_Mul_shard_bank_fixPfS_S_ii:
.text._Z22Mat_Mul_shard_bank_fixPfS_S_ii:
[----:B------:R-:W-:Y:S01]  /*0000*/  LDC R1, c[0x0][0x37c] ;  /* 0x0000df00ff017b82 */ /* 0x000fe20000000800 */
[----:B------:R-:W0:Y:S01]  /*0010*/  S2R R3, SR_CTAID.X ;  /* 0x0000000000037919 */ /* 0x000e220000002500 */
[----:B------:R-:W1:Y:S01]  /*0020*/  LDCU UR4, c[0x0][0x39c] ;  /* 0x00007380ff0477ac */ /* 0x000e620008000800 */
[----:B------:R-:W-:Y:S01]  /*0030*/  HFMA2 R22, -RZ, RZ, 0, 0 ;  /* 0x00000000ff167431 */ /* 0x000fe200000001ff */
[----:B------:R-:W0:Y:S01]  /*0040*/  S2R R0, SR_TID.X ;  /* 0x0000000000007919 */ /* 0x000e220000002100 */
[----:B------:R-:W2:Y:S01]  /*0050*/  LDCU.64 UR6, c[0x0][0x358] ;  /* 0x00006b00ff0677ac */ /* 0x000ea20008000a00 */
[----:B------:R-:W3:Y:S01]  /*0060*/  S2R R8, SR_CTAID.Y ;  /* 0x0000000000087919 */ /* 0x000ee20000002600 */
[----:B------:R-:W3:Y:S01]  /*0070*/  S2R R11, SR_TID.Y ;  /* 0x00000000000b7919 */ /* 0x000ee20000002200 */
[----:B-1----:R-:W-:Y:S01]  /*0080*/  UISETP.GE.AND UP0, UPT, UR4, 0x1, UPT ;  /* 0x000000010400788c */ /* 0x002fe2000bf06270 */
[----:B0-----:R-:W-:Y:S02]  /*0090*/  LEA R10, R3, R0, 0x4 ;  /* 0x00000000030a7211 */ /* 0x001fe400078e20ff */
[----:B---3--:R-:W-:-:S06]  /*00a0*/  LEA R15, R8, R11, 0x4 ;  /* 0x0000000b080f7211 */ /* 0x008fcc00078e20ff */
[----:B--2---:R-:W-:Y:S05]  /*00b0*/  BRA.U !UP0, `(.L_x_0) ;  /* 0x0000000d08587547 */ /* 0x004fea000b800000 */
[----:B------:R-:W0:Y:S01]  /*00c0*/  S2R R5, SR_CgaCtaId ;  /* 0x0000000000057919 */ /* 0x000e220000008800 */
[----:B------:R-:W-:Y:S01]  /*00d0*/  MOV R2, 0x400 ;  /* 0x0000040000027802 */ /* 0x000fe20000000f00 */
[----:B------:R-:W-:Y:S01]  /*00e0*/  UISETP.GE.U32.AND UP0, UPT, UR4, 0x11, UPT ;  /* 0x000000110400788c */ /* 0x000fe2000bf06070 */
[----:B------:R-:W-:Y:S01]  /*00f0*/  MOV R22, RZ ;  /* 0x000000ff00167202 */ /* 0x000fe20000000f00 */
[----:B------:R-:W-:Y:S01]  /*0100*/  UIADD3 UR5, UPT, UPT, UR4, 0xf, URZ ;  /* 0x0000000f04057890 */ /* 0x000fe2000fffe0ff */
[----:B------:R-:W-:Y:S01]  /*0110*/  IADD3 R12, PT, PT, R2, 0x440, RZ ;  /* 0x00000440020c7810 */ /* 0x000fe20007ffe0ff */
[----:B------:R-:W-:Y:S01]  /*0120*/  IMAD R16, R10, UR4, R11 ;  /* 0x000000040a107c24 */ /* 0x000fe2000f8e020b */
[----:B------:R-:W-:Y:S01]  /*0130*/  UMOV UR4, URZ ;  /* 0x000000ff00047c82 */ /* 0x000fe20008000000 */
[C---:B0-----:R-:W-:Y:S02]  /*0140*/  LEA R3, R5.reuse, R2, 0x18 ;  /* 0x0000000205037211 */ /* 0x041fe400078ec0ff */
[----:B------:R-:W-:-:S03]  /*0150*/  LEA R12, R5, R12, 0x18 ;  /* 0x0000000c050c7211 */ /* 0x000fc600078ec0ff */
[C---:B------:R-:W-:Y:S02]  /*0160*/  IMAD R14, R0.reuse, 0x44, R3 ;  /* 0x00000044000e7824 */ /* 0x040fe400078e0203 */
[----:B------:R-:W-:-:S03]  /*0170*/  IMAD R18, R0, 0x44, R12 ;  /* 0x0000004400127824 */ /* 0x000fc600078e020c */
[C---:B------:R-:W-:Y:S02]  /*0180*/  LEA R17, R11.reuse, R14, 0x2 ;  /* 0x0000000e0b117211 */ /* 0x040fe400078e10ff */
[----:B------:R-:W-:Y:S01]  /*0190*/  LEA R18, R11, R18, 0x2 ;  /* 0x000000120b127211 */ /* 0x000fe200078e10ff */
[----:B------:R-:W-:Y:S06]  /*01a0*/  BRA.U !UP0, `(.L_x_1) ;  /* 0x0000000908187547 */ /* 0x000fec000b800000 */
[----:B------:R-:W0:Y:S01]  /*01b0*/  LDC R20, c[0x0][0x398] ;  /* 0x0000e600ff147b82 */ /* 0x000e220000000800 */
[----:B------:R-:W-:Y:S01]  /*01c0*/  IADD3 R6, PT, PT, R0, 0x10, RZ ;  /* 0x0000001000067810 */ /* 0x000fe20007ffe0ff */
[----:B------:R-:W-:Y:S01]  /*01d0*/  USHF.R.U32.HI UR4, URZ, 0x4, UR5 ;  /* 0x00000004ff047899 */ /* 0x000fe20008011605 */
[----:B------:R-:W-:Y:S02]  /*01e0*/  MOV R22, RZ ;  /* 0x000000ff00167202 */ /* 0x000fe40000000f00 */
[----:B------:R-:W-:Y:S01]  /*01f0*/  MOV R21, R16 ;  /* 0x0000001000157202 */ /* 0x000fe20000000f00 */
[----:B------:R-:W-:Y:S01]  /*0200*/  ULOP3.LUT UR4, UR4, 0x7fffffe, URZ, 0xc0, !UPT ;  /* 0x07fffffe04047892 */ /* 0x000fe2000f8ec0ff */
[----:B------:R-:W-:Y:S01]  /*0210*/  LEA R19, R11, R12, 0x2 ;  /* 0x0000000c0b137211 */ /* 0x000fe200078e10ff */
[----:B------:R-:W1:Y:S02]  /*0220*/  LDC.64 R2, c[0x0][0x380] ;  /* 0x0000e000ff027b82 */ /* 0x000e640000000a00 */
[----:B------:R-:W-:-:S06]  /*0230*/  UIADD3 UR4, UPT, UPT, -UR4, URZ, URZ ;  /* 0x000000ff04047290 */ /* 0x000fcc000fffe1ff */
[----:B------:R-:W2:Y:S01]  /*0240*/  LDC.64 R4, c[0x0][0x388] ;  /* 0x0000e200ff047b82 */ /* 0x000ea20000000a00 */
[-CC-:B0-----:R-:W-:Y:S02]  /*0250*/  IMAD R6, R6, R20.reuse, R11.reuse ;  /* 0x0000001406067224 */ /* 0x181fe400078e020b */
[----:B------:R-:W-:-:S03]  /*0260*/  IMAD R13, R0, R20, R11 ;  /* 0x00000014000d7224 */ /* 0x000fc600078e020b */
[C---:B------:R-:W-:Y:S02]  /*0270*/  LEA R23, R8.reuse, R6, 0x4 ;  /* 0x0000000608177211 */ /* 0x040fe400078e20ff */
[----:B------:R-:W-:-:S07]  /*0280*/  LEA R13, R8, R13, 0x4 ;  /* 0x0000000d080d7211 */ /* 0x000fce00078e20ff */
.L_x_2:
[----:B-1----:R-:W-:-:S04]  /*0290*/  IMAD.WIDE.U32 R6, R21, 0x4, R2 ;  /* 0x0000000415067825 */ /* 0x002fc800078e0002 */
[----:B--2---:R-:W-:Y:S01]  /*02a0*/  IMAD.WIDE.U32 R8, R13, 0x4, R4 ;  /* 0x000000040d087825 */ /* 0x004fe200078e0004 */
[----:B------:R-:W2:Y:S05]  /*02b0*/  LDG.E R26, desc[UR6][R6.64] ;  /* 0x00000006061a7981 */ /* 0x000eaa000c1e1900 */
[----:B------:R-:W3:Y:S04]  /*02c0*/  LDG.E R9, desc[UR6][R8.64] ;  /* 0x0000000608097981 */ /* 0x000ee8000c1e1900 */
[----:B--2---:R-:W-:Y:S04]  /*02d0*/  STS [R17], R26 ;  /* 0x0000001a11007388 */ /* 0x004fe80000000800 */
[----:B---3--:R-:W-:Y:S01]  /*02e0*/  STS [R18], R9 ;  /* 0x0000000912007388 */ /* 0x008fe20000000800 */
[----:B------:R-:W-:Y:S06]  /*02f0*/  BAR.SYNC.DEFER_BLOCKING 0x0 ;  /* 0x0000000000007b1d */ /* 0x000fec0000010000 */
[----:B------:R-:W-:Y:S04]  /*0300*/  LDS R27, [R14] ;  /* 0x000000000e1b7984 */ /* 0x000fe80000000800 */
[----:B------:R-:W0:Y:S04]  /*0310*/  LDS R28, [R19] ;  /* 0x00000000131c7984 */ /* 0x000e280000000800 */
[----:B------:R-:W-:Y:S04]  /*0320*/  LDS R29, [R14+0x4] ;  /* 0x000004000e1d7984 */ /* 0x000fe80000000800 */
[----:B------:R-:W1:Y:S04]  /*0330*/  LDS R8, [R19+0x44] ;  /* 0x0000440013087984 */ /* 0x000e680000000800 */
[----:B------:R-:W-:Y:S04]  /*0340*/  LDS R24, [R14+0x8] ;  /* 0x000008000e187984 */ /* 0x000fe80000000800 */
[----:B------:R-:W2:Y:S04]  /*0350*/  LDS R25, [R19+0x88] ;  /* 0x0000880013197984 */ /* 0x000ea80000000800 */
[----:B------:R-:W-:Y:S04]  /*0360*/  LDS R6, [R14+0xc] ;  /* 0x00000c000e067984 */ /* 0x000fe80000000800 */
[----:B------:R-:W3:Y:S04]  /*0370*/  LDS R7, [R19+0xcc] ;  /* 0x0000cc0013077984 */ /* 0x000ee80000000800 */
[----:B------:R-:W-:Y:S01]  /*0380*/  LDS R9, [R14+0x10] ;  /* 0x000010000e097984 */ /* 0x000fe20000000800 */
[----:B0-----:R-:W-:-:S03]  /*0390*/  FFMA R27, R27, R28, R22 ;  /* 0x0000001c1b1b7223 */ /* 0x001fc60000000016 */
[----:B------:R-:W-:Y:S04]  /*03a0*/  LDS R22, [R19+0x154] ;  /* 0x0001540013167984 */ /* 0x000fe80000000800 */
[----:B------:R-:W-:Y:S01]  /*03b0*/  LDS R28, [R19+0x3b8] ;  /* 0x0003b800131c7984 */ /* 0x000fe20000000800 */
[----:B-1----:R-:W-:-:S03]  /*03c0*/  FFMA R27, R29, R8, R27 ;  /* 0x000000081d1b7223 */ /* 0x002fc6000000001b */
[----:B------:R-:W0:Y:S01]  /*03d0*/  LDS R8, [R19+0x110] ;  /* 0x0001100013087984 */ /* 0x000e220000000800 */
[----:B--2---:R-:W-:-:S03]  /*03e0*/  FFMA R27, R24, R25, R27 ;  /* 0x00000019181b7223 */ /* 0x004fc6000000001b */
[----:B------:R-:W1:Y:S01]  /*03f0*/  LDS R25, [R14+0x14] ;  /* 0x000014000e197984 */ /* 0x000e620000000800 */
[----:B---3--:R-:W-:-:S03]  /*0400*/  FFMA R24, R6, R7, R27 ;  /* 0x0000000706187223 */ /* 0x008fc6000000001b */
[----:B------:R-:W-:Y:S04]  /*0410*/  LDS R6, [R14+0x18] ;  /* 0x000018000e067984 */ /* 0x000fe80000000800 */
[----:B------:R-:W2:Y:S01]  /*0420*/  LDS R7, [R19+0x198] ;  /* 0x0001980013077984 */ /* 0x000ea20000000800 */
[----:B0-----:R-:W-:-:S03]  /*0430*/  FFMA R24, R9, R8, R24 ;  /* 0x0000000809187223 */ /* 0x001fc60000000018 */
[----:B------:R-:W-:Y:S04]  /*0440*/  LDS R8, [R14+0x1c] ;  /* 0x00001c000e087984 */ /* 0x000fe80000000800 */
[----:B------:R-:W0:Y:S01]  /*0450*/  LDS R9, [R19+0x1dc] ;  /* 0x0001dc0013097984 */ /* 0x000e220000000800 */
[----:B-1----:R-:W-:-:S03]  /*0460*/  FFMA R27, R25, R22, R24 ;  /* 0x00000016191b7223 */ /* 0x002fc60000000018 */
[----:B------:R-:W-:Y:S04]  /*0470*/  LDS R25, [R14+0x20] ;  /* 0x000020000e197984 */ /* 0x000fe80000000800 */
[----:B------:R-:W1:Y:S01]  /*0480*/  LDS R22, [R19+0x220] ;  /* 0x0002200013167984 */ /* 0x000e620000000800 */
[----:B--2---:R-:W-:-:S03]  /*0490*/  FFMA R27, R6, R7, R27 ;  /* 0x00000007061b7223 */ /* 0x004fc6000000001b */
        /* <DEDUP_REMOVED lines=14> */
[----:B-1----:R-:W-:Y:S01]  /*0580*/  FFMA R27, R22, R25, R27 ;  /* 0x00000019161b7223 */ /* 0x002fe2000000001b */
[----:B------:R-:W-:Y:S02]  /*0590*/  IADD3 R25, PT, PT, R21, 0x10, RZ ;  /* 0x0000001015197810 */ /* 0x000fe40007ffe0ff */
[----:B------:R-:W1:Y:S01]  /*05a0*/  LDS R22, [R14+0x38] ;  /* 0x000038000e167984 */ /* 0x000e620000000800 */
[----:B--2---:R-:W-:Y:S02]  /*05b0*/  FFMA R24, R6, R7, R27 ;  /* 0x0000000706187223 */ /* 0x004fe4000000001b */
[----:B------:R-:W-:-:S02]  /*05c0*/  IMAD.WIDE.U32 R6, R25, 0x4, R2 ;  /* 0x0000000419067825 */ /* 0x000fc400078e0002 */
[----:B------:R-:W-:Y:S02]  /*05d0*/  LDS R25, [R19+0x3fc] ;  /* 0x0003fc0013197984 */ /* 0x000fe40000000800 */
[----:B0-----:R-:W-:Y:S02]  /*05e0*/  FFMA R29, R9, R8, R24 ;  /* 0x00000008091d7223 */ /* 0x001fe40000000018 */
[----:B------:R-:W0:Y:S01]  /*05f0*/  LDS R24, [R14+0x3c] ;  /* 0x00003c000e187984 */ /* 0x000e220000000800 */
[----:B------:R-:W-:Y:S01]  /*0600*/  BAR.SYNC.DEFER_BLOCKING 0x0 ;  /* 0x0000000000007b1d */ /* 0x000fe20000010000 */
[----:B------:R-:W-:-:S05]  /*0610*/  IMAD.WIDE.U32 R8, R23, 0x4, R4 ;  /* 0x0000000417087825 */ /* 0x000fca00078e0004 */
[----:B------:R-:W2:Y:S04]  /*0620*/  LDG.E R6, desc[UR6][R6.64] ;  /* 0x0000000606067981 */ /* 0x000ea8000c1e1900 */
[----:B------:R-:W3:Y:S01]  /*0630*/  LDG.E R9, desc[UR6][R8.64] ;  /* 0x0000000608097981 */ /* 0x000ee2000c1e1900 */
[----:B-1----:R-:W-:Y:S01]  /*0640*/  FFMA R28, R22, R28, R29 ;  /* 0x0000001c161c7223 */ /* 0x002fe2000000001d */
[----:B------:R-:W-:Y:S01]  /*0650*/  UIADD3 UR4, UPT, UPT, UR4, 0x2, URZ ;  /* 0x0000000204047890 */ /* 0x000fe2000fffe0ff */
[C---:B------:R-:W-:Y:S02]  /*0660*/  LEA R13, R20.reuse, R13, 0x5 ;  /* 0x0000000d140d7211 */ /* 0x040fe400078e28ff */
[----:B------:R-:W-:Y:S01]  /*0670*/  IADD3 R21, PT, PT, R21, 0x20, RZ ;  /* 0x0000002015157810 */ /* 0x000fe20007ffe0ff */
[----:B------:R-:W-:Y:S01]  /*0680*/  UISETP.NE.AND UP0, UPT, UR4, URZ, UPT ;  /* 0x000000ff0400728c */ /* 0x000fe2000bf05270 */
[----:B------:R-:W-:Y:S01]  /*0690*/  LEA R23, R20, R23, 0x5 ;  /* 0x0000001714177211 */ /* 0x000fe200078e28ff */
[----:B0-----:R-:W-:Y:S01]  /*06a0*/  FFMA R24, R24, R25, R28 ;  /* 0x0000001918187223 */ /* 0x001fe2000000001c */
        /* <DEDUP_REMOVED lines=12> */
[----:B0-----:R-:W-:-:S04]  /*0770*/  FFMA R24, R27, R26, R24 ;  /* 0x0000001a1b187223 */ /* 0x001fc80000000018 */
[----:B-1----:R-:W-:Y:S02]  /*0780*/  FFMA R29, R29, R22, R24 ;  /* 0x000000161d1d7223 */ /* 0x002fe40000000018 */
[----:B------:R-:W0:Y:S02]  /*0790*/  LDS R22, [R19+0x110] ;  /* 0x0001100013167984 */ /* 0x000e240000000800 */
[----:B--2---:R-:W-:Y:S02]  /*07a0*/  FFMA R29, R6, R7, R29 ;  /* 0x00000007061d7223 */ /* 0x004fe4000000001d */
[----:B------:R-:W-:Y:S04]  /*07b0*/  LDS R7, [R14+0x14] ;  /* 0x000014000e077984 */ /* 0x000fe80000000800 */
        /* <DEDUP_REMOVED lines=21> */
[----:B------:R-:W2:Y:S04]  /*0910*/  LDS R9, [R19+0x330] ;  /* 0x0003300013097984 */ /* 0x000ea80000000800 */
[----:B------:R-:W-:Y:S01]  /*0920*/  LDS R24, [R19+0x3b8] ;  /* 0x0003b80013187984 */ /* 0x000fe20000000800 */
[----:B0-----:R-:W-:-:S03]  /*0930*/  FFMA R27, R22, R25, R27 ;  /* 0x00000019161b7223 */ /* 0x001fc6000000001b */
[----:B------:R-:W-:Y:S04]  /*0940*/  LDS R22, [R14+0x34] ;  /* 0x000034000e167984 */ /* 0x000fe80000000800 */
[----:B------:R-:W0:Y:S01]  /*0950*/  LDS R25, [R19+0x374] ;  /* 0x0003740013197984 */ /* 0x000e220000000800 */
[----:B-1----:R-:W-:-:S03]  /*0960*/  FFMA R7, R6, R7, R27 ;  /* 0x0000000706077223 */ /* 0x002fc6000000001b */
[----:B------:R-:W1:Y:S01]  /*0970*/  LDS R6, [R14+0x38] ;  /* 0x000038000e067984 */ /* 0x000e620000000800 */
[----:B--2---:R-:W-:-:S03]  /*0980*/  FFMA R7, R8, R9, R7 ;  /* 0x0000000908077223 */ /* 0x004fc60000000007 */
[----:B------:R-:W-:Y:S04]  /*0990*/  LDS R9, [R14+0x3c] ;  /* 0x00003c000e097984 */ /* 0x000fe80000000800 */
[----:B------:R-:W2:Y:S01]  /*09a0*/  LDS R8, [R19+0x3fc] ;  /* 0x0003fc0013087984 */ /* 0x000ea20000000800 */
[----:B0-----:R-:W-:-:S04]  /*09b0*/  FFMA R7, R22, R25, R7 ;  /* 0x0000001916077223 */ /* 0x001fc80000000007 */
[----:B-1----:R-:W-:-:S04]  /*09c0*/  FFMA R6, R6, R24, R7 ;  /* 0x0000001806067223 */ /* 0x002fc80000000007 */
[----:B--2---:R-:W-:Y:S01]  /*09d0*/  FFMA R22, R9, R8, R6 ;  /* 0x0000000809167223 */ /* 0x004fe20000000006 */
[----:B------:R-:W-:Y:S06]  /*09e0*/  BAR.SYNC.DEFER_BLOCKING 0x0 ;  /* 0x0000000000007b1d */ /* 0x000fec0000010000 */
[----:B------:R-:W-:Y:S05]  /*09f0*/  BRA.U UP0, `(.L_x_2) ;  /* 0xfffffff900247547 */ /* 0x000fea000b83ffff */
[----:B------:R-:W-:-:S12]  /*0a00*/  ULOP3.LUT UR4, UR5, 0x7fffffe0, URZ, 0xc0, !UPT ;  /* 0x7fffffe005047892 */ /* 0x000fd8000f8ec0ff */
.L_x_1:
[----:B------:R-:W-:-:S09]  /*0a10*/  ULOP3.LUT UP0, URZ, UR5, 0x10, URZ, 0xc0, !UPT ;  /* 0x0000001005ff7892 */ /* 0x000fd2000f80c0ff */
[----:B------:R-:W-:Y:S05]  /*0a20*/  BRA.U !UP0, `(.L_x_0) ;  /* 0x0000000108fc7547 */ /* 0x000fea000b800000 */
[----:B------:R-:W0:Y:S01]  /*0a30*/  LDC.64 R4, c[0x0][0x380] ;  /* 0x0000e000ff047b82 */ /* 0x000e220000000a00 */
[----:B------:R-:W1:Y:S01]  /*0a40*/  LDCU UR5, c[0x0][0x398] ;  /* 0x00007300ff0577ac */ /* 0x000e620008000800 */
[----:B------:R-:W-:Y:S02]  /*0a50*/  IADD3 R0, PT, PT, R0, UR4, RZ ;  /* 0x0000000400007c10 */ /* 0x000fe4000fffe0ff */
[----:B------:R-:W-:-:S04]  /*0a60*/  IADD3 R7, PT, PT, R16, UR4, RZ ;  /* 0x0000000410077c10 */ /* 0x000fc8000fffe0ff */
[----:B------:R-:W2:Y:S01]  /*0a70*/  LDC.64 R2, c[0x0][0x388] ;  /* 0x0000e200ff027b82 */ /* 0x000ea20000000a00 */
[----:B-1----:R-:W-:Y:S02]  /*0a80*/  IMAD R9, R0, UR5, R15 ;  /* 0x0000000500097c24 */ /* 0x002fe4000f8e020f */
[----:B0-----:R-:W-:-:S06]  /*0a90*/  IMAD.WIDE.U32 R4, R7, 0x4, R4 ;  /* 0x0000000407047825 */ /* 0x001fcc00078e0004 */
[----:B------:R-:W3:Y:S01]  /*0aa0*/  LDG.E R4, desc[UR6][R4.64] ;  /* 0x0000000604047981 */ /* 0x000ee2000c1e1900 */
[----:B--2---:R-:W-:-:S06]  /*0ab0*/  IMAD.WIDE.U32 R2, R9, 0x4, R2 ;  /* 0x0000000409027825 */ /* 0x004fcc00078e0002 */
[----:B------:R-:W2:Y:S01]  /*0ac0*/  LDG.E R3, desc[UR6][R2.64] ;  /* 0x0000000602037981 */ /* 0x000ea2000c1e1900 */
[----:B------:R-:W-:-:S03]  /*0ad0*/  LEA R11, R11, R12, 0x2 ;  /* 0x0000000c0b0b7211 */ /* 0x000fc600078e10ff */
[----:B---3--:R-:W-:Y:S04]  /*0ae0*/  STS [R17], R4 ;  /* 0x0000000411007388 */ /* 0x008fe80000000800 */
[----:B--2---:R-:W-:Y:S01]  /*0af0*/  STS [R18], R3 ;  /* 0x0000000312007388 */ /* 0x004fe20000000800 */
        /* <DEDUP_REMOVED lines=9> */
[----:B------:R-:W-:Y:S04]  /*0b90*/  LDS R20, [R14+0x10] ;  /* 0x000010000e147984 */ /* 0x000fe80000000800 */
[----:B------:R-:W4:Y:S04]  /*0ba0*/  LDS R23, [R11+0x110] ;  /* 0x000110000b177984 */ /* 0x000f280000000800 */
[----:B------:R-:W-:Y:S04]  /*0bb0*/  LDS R8, [R14+0x14] ;  /* 0x000014000e087984 */ /* 0x000fe80000000800 */
[----:B------:R-:W5:Y:S04]  /*0bc0*/  LDS R13, [R11+0x154] ;  /* 0x000154000b0d7984 */ /* 0x000f680000000800 */
[----:B------:R-:W-:Y:S04]  /*0bd0*/  LDS R6, [R14+0x18] ;  /* 0x000018000e067984 */ /* 0x000fe80000000800 */
[----:B------:R-:W5:Y:S04]  /*0be0*/  LDS R9, [R11+0x198] ;  /* 0x000198000b097984 */ /* 0x000f680000000800 */
[----:B------:R-:W-:Y:S04]  /*0bf0*/  LDS R4, [R14+0x1c] ;  /* 0x00001c000e047984 */ /* 0x000fe80000000800 */
[----:B------:R-:W5:Y:S04]  /*0c00*/  LDS R7, [R11+0x1dc] ;  /* 0x0001dc000b077984 */ /* 0x000f680000000800 */
[----:B------:R-:W-:Y:S04]  /*0c10*/  LDS R2, [R14+0x20] ;  /* 0x000020000e027984 */ /* 0x000fe80000000800 */
[----:B------:R-:W5:Y:S01]  /*0c20*/  LDS R5, [R11+0x220] ;  /* 0x000220000b057984 */ /* 0x000f620000000800 */
        /* <DEDUP_REMOVED lines=9> */
[----:B---3--:R-:W-:-:S03]  /*0cc0*/  FFMA R27, R25, R24, R26 ;  /* 0x00000018191b7223 */ /* 0x008fc6000000001a */
[----:B------:R-:W-:Y:S04]  /*0cd0*/  LDS R18, [R14+0x30] ;  /* 0x000030000e127984 */ /* 0x000fe80000000800 */
[----:B------:R-:W3:Y:S01]  /*0ce0*/  LDS R21, [R11+0x330] ;  /* 0x000330000b157984 */ /* 0x000ee20000000800 */
[----:B----4-:R-:W-:-:S03]  /*0cf0*/  FFMA R27, R20, R23, R27 ;  /* 0x00000017141b7223 */ /* 0x010fc6000000001b */
[----:B------:R-:W-:Y:S04]  /*0d00*/  LDS R22, [R14+0x34] ;  /* 0x000034000e167984 */ /* 0x000fe80000000800 */
[----:B------:R-:W4:Y:S01]  /*0d10*/  LDS R25, [R11+0x374] ;  /* 0x000374000b197984 */ /* 0x000f220000000800 */
[----:B-----5:R-:W-:-:S03]  /*0d20*/  FFMA R27, R8, R13, R27 ;  /* 0x0000000d081b7223 */ /* 0x020fc6000000001b */
[----:B------:R-:W-:Y:S04]  /*0d30*/  LDS R20, [R14+0x38] ;  /* 0x000038000e147984 */ /* 0x000fe80000000800 */
[----:B------:R-:W5:Y:S04]  /*0d40*/  LDS R23, [R11+0x3b8] ;  /* 0x0003b8000b177984 */ /* 0x000f680000000800 */
[----:B------:R-:W-:Y:S04]  /*0d50*/  LDS R8, [R14+0x3c] ;  /* 0x00003c000e087984 */ /* 0x000fe80000000800 */
[----:B------:R-:W5:Y:S01]  /*0d60*/  LDS R13, [R11+0x3fc] ;  /* 0x0003fc000b0d7984 */ /* 0x000f620000000800 */
[----:B------:R-:W-:-:S04]  /*0d70*/  FFMA R9, R6, R9, R27 ;  /* 0x0000000906097223 */ /* 0x000fc8000000001b */
[----:B------:R-:W-:-:S04]  /*0d80*/  FFMA R7, R4, R7, R9 ;  /* 0x0000000704077223 */ /* 0x000fc80000000009 */
[----:B------:R-:W-:-:S04]  /*0d90*/  FFMA R5, R2, R5, R7 ;  /* 0x0000000502057223 */ /* 0x000fc80000000007 */
[----:B0-----:R-:W-:-:S04]  /*0da0*/  FFMA R3, R0, R3, R5 ;  /* 0x0000000300037223 */ /* 0x001fc80000000005 */
[----:B-1----:R-:W-:-:S04]  /*0db0*/  FFMA R3, R16, R19, R3 ;  /* 0x0000001310037223 */ /* 0x002fc80000000003 */
[----:B--2---:R-:W-:-:S04]  /*0dc0*/  FFMA R3, R12, R17, R3 ;  /* 0x000000110c037223 */ /* 0x004fc80000000003 */
[----:B---3--:R-:W-:-:S04]  /*0dd0*/  FFMA R3, R18, R21, R3 ;  /* 0x0000001512037223 */ /* 0x008fc80000000003 */
[----:B----4-:R-:W-:-:S04]  /*0de0*/  FFMA R3, R22, R25, R3 ;  /* 0x0000001916037223 */ /* 0x010fc80000000003 */
[----:B-----5:R-:W-:-:S04]  /*0df0*/  FFMA R3, R20, R23, R3 ;  /* 0x0000001714037223 */ /* 0x020fc80000000003 */
[----:B------:R-:W-:Y:S01]  /*0e00*/  FFMA R22, R8, R13, R3 ;  /* 0x0000000d08167223 */ /* 0x000fe20000000003 */
[----:B------:R-:W-:Y:S06]  /*0e10*/  BAR.SYNC.DEFER_BLOCKING 0x0 ;  /* 0x0000000000007b1d */ /* 0x000fec0000010000 */
.L_x_0:
[----:B------:R-:W0:Y:S01]  /*0e20*/  LDC.64 R2, c[0x0][0x390] ;  /* 0x0000e400ff027b82 */ /* 0x000e220000000a00 */
[----:B------:R-:W1:Y:S02]  /*0e30*/  LDCU UR4, c[0x0][0x398] ;  /* 0x00007300ff0477ac */ /* 0x000e640008000800 */
[----:B-1----:R-:W-:-:S04]  /*0e40*/  IMAD R15, R10, UR4, R15 ;  /* 0x000000040a0f7c24 */ /* 0x002fc8000f8e020f */
[----:B0-----:R-:W-:-:S05]  /*0e50*/  IMAD.WIDE R2, R15, 0x4, R2 ;  /* 0x000000040f027825 */ /* 0x001fca00078e0202 */
[----:B------:R-:W-:Y:S01]  /*0e60*/  STG.E desc[UR6][R2.64], R22 ;  /* 0x0000001602007986 */ /* 0x000fe2000c101906 */
[----:B------:R-:W-:Y:S05]  /*0e70*/  EXIT ;  /* 0x000000000000794d */ /* 0x000fea0003800000 */
.L_x_3:
[----:B------:R-:W-:-:S00]  /*0e80*/  BRA `(.L_x_3) ;  /* 0xfffffffc00fc7947 */ /* 0x000fc0000383ffff */
[----:B------:R-:W-:-:S00]  /*0e90*/  NOP ;  /* 0x0000000000007918 */ /* 0x000fc00000000000 */
        /* <DEDUP_REMOVED lines=14> */
.L_x_17:


//--------------------- .text._Z18Mat_Mul_shard_bankPfS_S_ii --------------------------
	.section	.text._Z18Mat_Mul_shard_bankPfS_S_ii,"ax",@progbits
	.align	128
        .global         _Z18Mat_Mul_shard_bankPfS_S_ii
        .type           _Z18Mat_Mul_shard_bankPfS_S_ii,@function
        .size           _Z18Mat_Mul_shard_bankPfS_S_ii,(.L_x_18 - _Z18Mat_Mul_shard_bankPfS_S_ii)
        .other          _Z18Mat_Mul_shard_bankPfS_S_ii,@"STO_CUDA_ENTRY STV_DEFAULT"
_Z18Mat_Mul_shard_bankPfS_S_ii:
.text._Z18Mat_Mul_shard_bankPfS_S_ii:
        /* <DEDUP_REMOVED lines=12> */
[----:B------:R-:W0:Y:S01]  /*00c0*/  S2UR UR6, SR_CgaCtaId ;  /* 0x00000000000679c3 */ /* 0x000e220000008800 */
[----:B------:R-:W-:Y:S01]  /*00d0*/  UMOV UR4, 0x400 ;  /* 0x0000040000047882 */ /* 0x000fe20000000000 */
[----:B------:R-:W-:Y:S02]  /*00e0*/  UISETP.GE.U32.AND UP0, UPT, UR7, 0x11, UPT ;  /* 0x000000110700788c */ /* 0x000fe4000bf06070 */
[----:B------:R-:W-:Y:S01]  /*00f0*/  IMAD R19, R21, UR7, R3 ;  /* 0x0000000715137c24 */ /* 0x000fe2000f8e0203 */
[----:B------:R-:W-:Y:S01]  /*0100*/  UIADD3 UR5, UPT, UPT, UR4, 0x400, URZ ;  /* 0x0000040004057890 */ /* 0x000fe2000fffe0ff */
[----:B------:R-:W-:Y:S01]  /*0110*/  MOV R27, RZ ;  /* 0x000000ff001b7202 */ /* 0x000fe20000000f00 */
[----:B0-----:R-:W-:Y:S02]  /*0120*/  ULEA UR4, UR6, UR4, 0x18 ;  /* 0x0000000406047291 */ /* 0x001fe4000f8ec0ff */
[----:B------:R-:W-:Y:S02]  /*0130*/  ULEA UR5, UR6, UR5, 0x18 ;  /* 0x0000000506057291 */ /* 0x000fe4000f8ec0ff */
[----:B------:R-:W-:-:S02]  /*0140*/  UIADD3 UR6, UPT, UPT, UR7, 0xf, URZ ;  /* 0x0000000f07067890 */ /* 0x000fc4000fffe0ff */
[C---:B------:R-:W-:Y:S01]  /*0150*/  LEA R18, R0.reuse, UR4, 0x6 ;  /* 0x0000000400127c11 */ /* 0x040fe2000f8e30ff */
[----:B------:R-:W-:Y:S01]  /*0160*/  UMOV UR4, URZ ;  /* 0x000000ff00047c82 */ /* 0x000fe20008000000 */
[----:B------:R-:W-:Y:S02]  /*0170*/  LEA R6, R0, UR5, 0x6 ;  /* 0x0000000500067c11 */ /* 0x000fe4000f8e30ff */
        /* <DEDUP_REMOVED lines=8> */
[----:B------:R-:W-:Y:S02]  /*0200*/  ULOP3.LUT UR4, UR4, 0x7fffffe, URZ, 0xc0, !UPT ;  /* 0x07fffffe04047892 */ /* 0x000fe4000f8ec0ff */
[----:B------:R-:W1:Y:S02]  /*0210*/  LDC.64 R24, c[0x0][0x380] ;  /* 0x0000e000ff187b82 */ /* 0x000e640000000a00 */
[----:B------:R-:W-:-:S06]  /*0220*/  UIADD3 UR4, UPT, UPT, -UR4, URZ, URZ ;  /* 0x000000ff04047290 */ /* 0x000fcc000fffe1ff */
[----:B------:R-:W2:Y:S01]  /*0230*/  LDC.64 R22, c[0x0][0x388] ;  /* 0x0000e200ff167b82 */ /* 0x000ea20000000a00 */
[-CC-:B0-----:R-:W-:Y:S02]  /*0240*/  IMAD R4, R4, R2.reuse, R3.reuse ;  /* 0x0000000204047224 */ /* 0x181fe400078e0203 */
[----:B------:R-:W-:-:S03]  /*0250*/  IMAD R7, R0, R2, R3 ;  /* 0x0000000200077224 */ /* 0x000fc600078e0203 */
[C---:B------:R-:W-:Y:S02]  /*0260*/  LEA R17, R8.reuse, R4, 0x4 ;  /* 0x0000000408117211 */ /* 0x040fe400078e20ff */
[----:B------:R-:W-:Y:S02]  /*0270*/  LEA R7, R8, R7, 0x4 ;  /* 0x0000000708077211 */ /* 0x000fe400078e20ff */
[----:B-1----:R-:W-:-:S07]  /*0280*/  LEA R4, R3, UR5, 0x2 ;  /* 0x0000000503047c11 */ /* 0x002fce000f8e10ff */
.L_x_6:
[----:B------:R-:W-:-:S04]  /*0290*/  IMAD.WIDE.U32 R10, R5, 0x4, R24 ;  /* 0x00000004050a7825 */ /* 0x000fc800078e0018 */
[----:B--2---:R-:W-:Y:S02]  /*02a0*/  IMAD.WIDE.U32 R8, R7, 0x4, R22 ;  /* 0x0000000407087825 */ /* 0x004fe400078e0016 */
[----:B------:R-:W2:Y:S04]  /*02b0*/  LDG.E R11, desc[UR8][R10.64] ;  /* 0x000000080a0b7981 */ /* 0x000ea8000c1e1900 */
[----:B------:R-:W3:Y:S04]  /*02c0*/  LDG.E R9, desc[UR8][R8.64] ;  /* 0x0000000808097981 */ /* 0x000ee8000c1e1900 */
[----:B--2---:R-:W-:Y:S04]  /*02d0*/  STS [R16], R11 ;  /* 0x0000000b10007388 */ /* 0x004fe80000000800 */
[----:B---3--:R-:W-:Y:S01]  /*02e0*/  STS [R6], R9 ;  /* 0x0000000906007388 */ /* 0x008fe20000000800 */
[----:B------:R-:W-:Y:S06]  /*02f0*/  BAR.SYNC.DEFER_BLOCKING 0x0 ;  /* 0x0000000000007b1d */ /* 0x000fec0000010000 */
[----:B------:R-:W-:Y:S04]  /*0300*/  LDS R28, [R4] ;  /* 0x00000000041c7984 */ /* 0x000fe80000000800 */
[----:B------:R-:W0:Y:S04]  /*0310*/  LDS.128 R12, [R18] ;  /* 0x00000000120c7984 */ /* 0x000e280000000c00 */
[----:B------:R-:W1:Y:S04]  /*0320*/  LDS R29, [R4+0x40] ;  /* 0x00004000041d7984 */ /* 0x000e680000000800 */
[----:B------:R-:W2:Y:S04]  /*0330*/  LDS R8, [R4+0x80] ;  /* 0x0000800004087984 */ /* 0x000ea80000000800 */
[----:B------:R-:W3:Y:S01]  /*0340*/  LDS R26, [R4+0xc0] ;  /* 0x0000c000041a7984 */ /* 0x000ee20000000800 */
[----:B0-----:R-:W-:-:S03]  /*0350*/  FFMA R12, R12, R28, R27 ;  /* 0x0000001c0c0c7223 */ /* 0x001fc6000000001b */
[----:B------:R-:W-:Y:S01]  /*0360*/  LDS R27, [R4+0x140] ;  /* 0x00014000041b7984 */ /* 0x000fe20000000800 */
[----:B-1----:R-:W-:-:S03]  /*0370*/  FFMA R29, R29, R13, R12 ;  /* 0x0000000d1d1d7223 */ /* 0x002fc6000000000c */
[----:B------:R-:W-:Y:S01]  /*0380*/  LDS R13, [R4+0x100] ;  /* 0x00010000040d7984 */ /* 0x000fe20000000800 */
[----:B--2---:R-:W-:-:S03]  /*0390*/  FFMA R29, R8, R14, R29 ;  /* 0x0000000e081d7223 */ /* 0x004fc6000000001d */
[----:B------:R-:W0:Y:S01]  /*03a0*/  LDS.128 R8, [R18+0x10] ;  /* 0x0000100012087984 */ /* 0x000e220000000c00 */
[----:B---3--:R-:W-:-:S03]  /*03b0*/  FFMA R15, R26, R15, R29 ;  /* 0x0000000f1a0f7223 */ /* 0x008fc6000000001d */
[----:B------:R-:W1:Y:S04]  /*03c0*/  LDS R12, [R4+0x180] ;  /* 0x00018000040c7984 */ /* 0x000e680000000800 */
[----:B------:R-:W2:Y:S04]  /*03d0*/  LDS R26, [R4+0x1c0] ;  /* 0x0001c000041a7984 */ /* 0x000ea80000000800 */
[----:B------:R-:W-:Y:S04]  /*03e0*/  LDS R29, [R4+0x2c0] ;  /* 0x0002c000041d7984 */ /* 0x000fe80000000800 */
[----:B------:R-:W-:Y:S01]  /*03f0*/  LDS R28, [R4+0x3c0] ;  /* 0x0003c000041c7984 */ /* 0x000fe20000000800 */
[----:B0-----:R-:W-:-:S04]  /*0400*/  FFMA R8, R8, R13, R15 ;  /* 0x0000000d08087223 */ /* 0x001fc8000000000f */
[----:B------:R-:W-:Y:S02]  /*0410*/  FFMA R27, R27, R9, R8 ;  /* 0x000000091b1b7223 */ /* 0x000fe40000000008 */
[----:B------:R-:W-:Y:S02]  /*0420*/  LDS R9, [R4+0x200] ;  /* 0x0002000004097984 */ /* 0x000fe40000000800 */
[----:B-1----:R-:W-:Y:S02]  /*0430*/  FFMA R27, R12, R10, R27 ;  /* 0x0000000a0c1b7223 */ /* 0x002fe4000000001b */
[----:B------:R-:W0:Y:S02]  /*0440*/  LDS.128 R12, [R18+0x20] ;  /* 0x00002000120c7984 */ /* 0x000e240000000c00 */
[----:B--2---:R-:W-:Y:S02]  /*0450*/  FFMA R11, R26, R11, R27 ;  /* 0x0000000b1a0b7223 */ /* 0x004fe4000000001b */
[----:B------:R-:W1:Y:S04]  /*0460*/  LDS R27, [R4+0x240] ;  /* 0x00024000041b7984 */ /* 0x000e680000000800 */
[----:B------:R-:W2:Y:S01]  /*0470*/  LDS R8, [R4+0x280] ;  /* 0x0002800004087984 */ /* 0x000ea20000000800 */
[----:B0-----:R-:W-:-:S04]  /*0480*/  FFMA R12, R12, R9, R11 ;  /* 0x000000090c0c7223 */ /* 0x001fc8000000000b */
[----:B-1----:R-:W-:Y:S02]  /*0490*/  FFMA R27, R27, R13, R12 ;  /* 0x0000000d1b1b7223 */ /* 0x002fe4000000000c */
[----:B------:R-:W-:Y:S02]  /*04a0*/  LDS R13, [R4+0x300] ;  /* 0x00030000040d7984 */ /* 0x000fe40000000800 */
[----:B--2---:R-:W-:Y:S01]  /*04b0*/  FFMA R14, R8, R14, R27 ;  /* 0x0000000e080e7223 */ /* 0x004fe2000000001b */
[----:B------:R-:W-:Y:S01]  /*04c0*/  IADD3 R27, PT, PT, R5, 0x10, RZ ;  /* 0x00000010051b7810 */ /* 0x000fe20007ffe0ff */
[----:B------:R-:W0:Y:S02]  /*04d0*/  LDS.128 R8, [R18+0x30] ;  /* 0x0000300012087984 */ /* 0x000e240000000c00 */
[----:B------:R-:W-:Y:S02]  /*04e0*/  FFMA R15, R29, R15, R14 ;  /* 0x0000000f1d0f7223 */ /* 0x000fe4000000000e */
[----:B------:R-:W1:Y:S01]  /*04f0*/  LDS R12, [R4+0x340] ;  /* 0x00034000040c7984 */ /* 0x000e620000000800 */
[----:B------:R-:W-:-:S04]  /*0500*/  IMAD.WIDE.U32 R26, R27, 0x4, R24 ;  /* 0x000000041b1a7825 */ /* 0x000fc800078e0018 */
[----:B0-----:R-:W-:-:S04]  /*0510*/  FFMA R13, R8, R13, R15 ;  /* 0x0000000d080d7223 */ /* 0x001fc8000000000f */
[----:B-1----:R-:W-:Y:S01]  /*0520*/  FFMA R13, R12, R9, R13 ;  /* 0x000000090c0d7223 */ /* 0x002fe2000000000d */
[----:B------:R-:W-:Y:S01]  /*0530*/  IMAD.WIDE.U32 R8, R17, 0x4, R22 ;  /* 0x0000000411087825 */ /* 0x000fe200078e0016 */
[----:B------:R-:W0:Y:S01]  /*0540*/  LDS R12, [R4+0x380] ;  /* 0x00038000040c7984 */ /* 0x000e220000000800 */
[----:B------:R-:W-:Y:S06]  /*0550*/  BAR.SYNC.DEFER_BLOCKING 0x0 ;  /* 0x0000000000007b1d */ /* 0x000fec0000010000 */
[----:B------:R-:W2:Y:S04]  /*0560*/  LDG.E R27, desc[UR8][R26.64] ;  /* 0x000000081a1b7981 */ /* 0x000ea8000c1e1900 */
[----:B------:R-:W3:Y:S01]  /*0570*/  LDG.E R9, desc[UR8][R8.64] ;  /* 0x0000000808097981 */ /* 0x000ee2000c1e1900 */
[----:B------:R-:W-:Y:S01]  /*0580*/  UIADD3 UR4, UPT, UPT, UR4, 0x2, URZ ;  /* 0x0000000204047890 */ /* 0x000fe2000fffe0ff */
[----:B------:R-:W-:-:S02]  /*0590*/  LEA R7, R2, R7, 0x5 ;  /* 0x0000000702077211 */ /* 0x000fc400078e28ff */
[----:B------:R-:W-:Y:S01]  /*05a0*/  IADD3 R5, PT, PT, R5, 0x20, RZ ;  /* 0x0000002005057810 */ /* 0x000fe20007ffe0ff */
[----:B------:R-:W-:Y:S01]  /*05b0*/  UISETP.NE.AND UP0, UPT, UR4, URZ, UPT ;  /* 0x000000ff0400728c */ /* 0x000fe2000bf05270 */
[----:B------:R-:W-:Y:S01]  /*05c0*/  LEA R17, R2, R17, 0x5 ;  /* 0x0000001102117211 */ /* 0x000fe200078e28ff */
[----:B0-----:R-:W-:-:S04]  /*05d0*/  FFMA R10, R12, R10, R13 ;  /* 0x0000000a0c0a7223 */ /* 0x001fc8000000000d */
[----:B------:R-:W-:Y:S01]  /*05e0*/  FFMA R11, R28, R11, R10 ;  /* 0x0000000b1c0b7223 */ /* 0x000fe2000000000a */
        /* <DEDUP_REMOVED lines=17> */
[----:B------:R-:W3:Y:S01]  /*0700*/  LDS R26, [R4+0x1c0] ;  /* 0x0001c000041a7984 */ /* 0x000ee20000000800 */
[----:B0-----:R-:W-:-:S04]  /*0710*/  FFMA R8, R8, R13, R15 ;  /* 0x0000000d08087223 */ /* 0x001fc8000000000f */
[----:B-1----:R-:W-:Y:S02]  /*0720*/  FFMA R27, R27, R9, R8 ;  /* 0x000000091b1b7223 */ /* 0x002fe40000000008 */
[----:B------:R-:W-:Y:S02]  /*0730*/  LDS R9, [R4+0x200] ;  /* 0x0002000004097984 */ /* 0x000fe40000000800 */
[----:B--2---:R-:W-:Y:S02]  /*0740*/  FFMA R27, R12, R10, R27 ;  /* 0x0000000a0c1b7223 */ /* 0x004fe4000000001b */
[----:B------:R-:W0:Y:S02]  /*0750*/  LDS.128 R12, [R18+0x20] ;  /* 0x00002000120c7984 */ /* 0x000e240000000c00 */
[----:B---3--:R-:W-:Y:S02]  /*0760*/  FFMA R11, R26, R11, R27 ;  /* 0x0000000b1a0b7223 */ /* 0x008fe4000000001b */
        /* <DEDUP_REMOVED lines=10> */
[----:B------:R-:W2:Y:S01]  /*0810*/  LDS R12, [R4+0x380] ;  /* 0x00038000040c7984 */ /* 0x000ea20000000800 */
[----:B0-----:R-:W-:-:S04]  /*0820*/  FFMA R8, R8, R13, R15 ;  /* 0x0000000d08087223 */ /* 0x001fc8000000000f */
[----:B-1----:R-:W-:-:S04]  /*0830*/  FFMA R9, R27, R9, R8 ;  /* 0x000000091b097223 */ /* 0x002fc80000000008 */
[----:B--2---:R-:W-:-:S04]  /*0840*/  FFMA R10, R12, R10, R9 ;  /* 0x0000000a0c0a7223 */ /* 0x004fc80000000009 */
[----:B------:R-:W-:Y:S01]  /*0850*/  FFMA R27, R29, R11, R10 ;  /* 0x0000000b1d1b7223 */ /* 0x000fe2000000000a */
[----:B------:R-:W-:Y:S06]  /*0860*/  BAR.SYNC.DEFER_BLOCKING 0x0 ;  /* 0x0000000000007b1d */ /* 0x000fec0000010000 */
[----:B------:R-:W-:Y:S05]  /*0870*/  BRA.U UP0, `(.L_x_6) ;  /* 0xfffffff900847547 */ /* 0x000fea000b83ffff */
[----:B------:R-:W-:-:S12]  /*0880*/  ULOP3.LUT UR4, UR6, 0x7fffffe0, URZ, 0xc0, !UPT ;  /* 0x7fffffe006047892 */ /* 0x000fd8000f8ec0ff */
.L_x_5:
        /* <DEDUP_REMOVED lines=8> */
[----:B0-----:R-:W-:-:S04]  /*0910*/  IMAD.WIDE.U32 R12, R19, 0x4, R12 ;  /* 0x00000004130c7825 */ /* 0x001fc800078e000c */
[----:B--2---:R-:W-:Y:S02]  /*0920*/  IMAD.WIDE.U32 R4, R7, 0x4, R4 ;  /* 0x0000000407047825 */ /* 0x004fe400078e0004 */
[----:B------:R-:W2:Y:S04]  /*0930*/  LDG.E R7, desc[UR8][R12.64] ;  /* 0x000000080c077981 */ /* 0x000ea8000c1e1900 */
[----:B------:R-:W3:Y:S01]  /*0940*/  LDG.E R5, desc[UR8][R4.64] ;  /* 0x0000000804057981 */ /* 0x000ee2000c1e1900 */
[----:B------:R-:W-:-:S03]  /*0950*/  LEA R3, R3, UR5, 0x2 ;  /* 0x0000000503037c11 */ /* 0x000fc6000f8e10ff */
[----:B--2---:R-:W-:Y:S04]  /*0960*/  STS [R16], R7 ;  /* 0x0000000710007388 */ /* 0x004fe80000000800 */
[----:B---3--:R-:W-:Y:S01]  /*0970*/  STS [R6], R5 ;  /* 0x0000000506007388 */ /* 0x008fe20000000800 */
[----:B------:R-:W-:Y:S06]  /*0980*/  BAR.SYNC.DEFER_BLOCKING 0x0 ;  /* 0x0000000000007b1d */ /* 0x000fec0000010000 */
[----:B------:R-:W-:Y:S04]  /*0990*/  LDS R23, [R3] ;  /* 0x0000000003177984 */ /* 0x000fe80000000800 */
[----:B------:R-:W0:Y:S04]  /*09a0*/  LDS.128 R8, [R18] ;  /* 0x0000000012087984 */ /* 0x000e280000000c00 */
[----:B------:R-:W1:Y:S04]  /*09b0*/  LDS R29, [R3+0x40] ;  /* 0x00004000031d7984 */ /* 0x000e680000000800 */
[----:B------:R-:W2:Y:S04]  /*09c0*/  LDS R25, [R3+0x80] ;  /* 0x0000800003197984 */ /* 0x000ea80000000800 */
[----:B------:R-:W3:Y:S04]  /*09d0*/  LDS R22, [R3+0xc0] ;  /* 0x0000c00003167984 */ /* 0x000ee80000000800 */
[----:B------:R-:W-:Y:S04]  /*09e0*/  LDS R17, [R3+0x100] ;  /* 0x0001000003117984 */ /* 0x000fe80000000800 */
[----:B------:R-:W4:Y:S04]  /*09f0*/  LDS.128 R12, [R18+0x10] ;  /* 0x00001000120c7984 */ /* 0x000f280000000c00 */
[----:B------:R-:W5:Y:S04]  /*0a00*/  LDS R0, [R3+0x140] ;  /* 0x0001400003007984 */ /* 0x000f680000000800 */
[----:B------:R-:W5:Y:S04]  /*0a10*/  LDS R19, [R3+0x180] ;  /* 0x0001800003137984 */ /* 0x000f680000000800 */
[----:B------:R-:W5:Y:S04]  /*0a20*/  LDS R2, [R3+0x1c0] ;  /* 0x0001c00003027984 */ /* 0x000f680000000800 */
[----:B------:R-:W-:Y:S01]  /*0a30*/  LDS.128 R4, [R18+0x20] ;  /* 0x0000200012047984 */ /* 0x000fe20000000c00 */
[----:B0-----:R-:W-:-:S03]  /*0a40*/  FFMA R16, R8, R23, R27 ;  /* 0x0000001708107223 */ /* 0x001fc6000000001b */
[----:B------:R-:W0:Y:S01]  /*0a50*/  LDS R23, [R3+0x200] ;  /* 0x0002000003177984 */ /* 0x000e220000000800 */
[----:B-1----:R-:W-:-:S03]  /*0a60*/  FFMA R16, R29, R9, R16 ;  /* 0x000000091d107223 */ /* 0x002fc60000000010 */
[----:B------:R-:W1:Y:S01]  /*0a70*/  LDS R8, [R3+0x240] ;  /* 0x0002400003087984 */ /* 0x000e620000000800 */
[----:B--2---:R-:W-:-:S03]  /*0a80*/  FFMA R25, R25, R10, R16 ;  /* 0x0000000a19197223 */ /* 0x004fc60000000010 */
[----:B------:R-:W2:Y:S01]  /*0a90*/  LDS R9, [R3+0x280] ;  /* 0x0002800003097984 */ /* 0x000ea20000000800 */
[----:B---3--:R-:W-:-:S03]  /*0aa0*/  FFMA R29, R22, R11, R25 ;  /* 0x0000000b161d7223 */ /* 0x008fc60000000019 */
[----:B------:R-:W3:Y:S04]  /*0ab0*/  LDS R10, [R3+0x2c0] ;  /* 0x0002c000030a7984 */ /* 0x000ee80000000800 */
[----:B------:R-:W-:Y:S01]  /*0ac0*/  LDS R11, [R3+0x300] ;  /* 0x00030000030b7984 */ /* 0x000fe20000000800 */
[----:B----4-:R-:W-:-:S03]  /*0ad0*/  FFMA R29, R12, R17, R29 ;  /* 0x000000110c1d7223 */ /* 0x010fc6000000001d */
[----:B------:R-:W4:Y:S01]  /*0ae0*/  LDS.128 R24, [R18+0x30] ;  /* 0x0000300012187984 */ /* 0x000f220000000c00 */
[----:B-----5:R-:W-:-:S03]  /*0af0*/  FFMA R12, R0, R13, R29 ;  /* 0x0000000d000c7223 */ /* 0x020fc6000000001d */
[----:B------:R-:W5:Y:S01]  /*0b00*/  LDS R16, [R3+0x340] ;  /* 0x0003400003107984 */ /* 0x000f620000000800 */
[----:B------:R-:W-:-:S03]  /*0b10*/  FFMA R19, R19, R14, R12 ;  /* 0x0000000e13137223 */ /* 0x000fc6000000000c */
[----:B------:R-:W5:Y:S01]  /*0b20*/  LDS R17, [R3+0x380] ;  /* 0x0003800003117984 */ /* 0x000f620000000800 */
[----:B------:R-:W-:-:S03]  /*0b30*/  FFMA R15, R2, R15, R19 ;  /* 0x0000000f020f7223 */ /* 0x000fc60000000013 */
[----:B------:R-:W5:Y:S01]  /*0b40*/  LDS R0, [R3+0x3c0] ;  /* 0x0003c00003007984 */ /* 0x000f620000000800 */
[----:B0-----:R-:W-:-:S04]  /*0b50*/  FFMA R15, R4, R23, R15 ;  /* 0x00000017040f7223 */ /* 0x001fc8000000000f */
[----:B-1----:R-:W-:-:S04]  /*0b60*/  FFMA R8, R8, R5, R15 ;  /* 0x0000000508087223 */ /* 0x002fc8000000000f */
[----:B--2---:R-:W-:-:S04]  /*0b70*/  FFMA R9, R9, R6, R8 ;  /* 0x0000000609097223 */ /* 0x004fc80000000008 */
[----:B---3--:R-:W-:-:S04]  /*0b80*/  FFMA R7, R10, R7, R9 ;  /* 0x000000070a077223 */ /* 0x008fc80000000009 */
[----:B----4-:R-:W-:-:S04]  /*0b90*/  FFMA R7, R24, R11, R7 ;  /* 0x0000000b18077223 */ /* 0x010fc80000000007 */
[----:B-----5:R-:W-:-:S04]  /*0ba0*/  FFMA R16, R16, R25, R7 ;  /* 0x0000001910107223 */ /* 0x020fc80000000007 */
[----:B------:R-:W-:-:S04]  /*0bb0*/  FFMA R17, R17, R26, R16 ;  /* 0x0000001a11117223 */ /* 0x000fc80000000010 */
[----:B------:R-:W-:Y:S01]  /*0bc0*/  FFMA R27, R0, R27, R17 ;  /* 0x0000001b001b7223 */ /* 0x000fe20000000011 */
[----:B------:R-:W-:Y:S06]  /*0bd0*/  BAR.SYNC.DEFER_BLOCKING 0x0 ;  /* 0x0000000000007b1d */ /* 0x000fec0000010000 */
.L_x_4:
[----:B------:R-:W0:Y:S01]  /*0be0*/  LDC.64 R2, c[0x0][0x390] ;  /* 0x0000e400ff027b82 */ /* 0x000e220000000a00 */
[----:B------:R-:W1:Y:S02]  /*0bf0*/  LDCU UR4, c[0x0][0x398] ;  /* 0x00007300ff0477ac */ /* 0x000e640008000800 */
[----:B-1----:R-:W-:-:S04]  /*0c00*/  IMAD R21, R21, UR4, R20 ;  /* 0x0000000415157c24 */ /* 0x002fc8000f8e0214 */
[----:B0-----:R-:W-:-:S05]  /*0c10*/  IMAD.WIDE R2, R21, 0x4, R2 ;  /* 0x0000000415027825 */ /* 0x001fca00078e0202 */
[----:B------:R-:W-:Y:S01]  /*0c20*/  STG.E desc[UR8][R2.64], R27 ;  /* 0x0000001b02007986 */ /* 0x000fe2000c101908 */
[----:B------:R-:W-:Y:S05]  /*0c30*/  EXIT ;  /* 0x000000000000794d */ /* 0x000fea0003800000 */
.L_x_7:
        /* <DEDUP_REMOVED lines=12> */
.L_x_18:


//--------------------- .text._Z13Mat_Mul_shardPfS_S_ii --------------------------
	.section	.text._Z13Mat_Mul_shardPfS_S_ii,"ax",@progbits
	.align	128
        .global         _Z13Mat_Mul_shardPfS_S_ii
        .type           _Z13Mat_Mul_shardPfS_S_ii,@function
        .size           _Z13Mat_Mul_shardPfS_S_ii,(.L_x_19 - _Z13Mat_Mul_shardPfS_S_ii)
        .other          _Z13Mat_Mul_shardPfS_S_ii,@"STO_CUDA_ENTRY STV_DEFAULT"
_Z13Mat_Mul_shardPfS_S_ii:
.text._Z13Mat_Mul_shardPfS_S_ii:
[----:B------:R-:W-:Y:S01]  /*0000*/  LDC R1, c[0x0][0x37c] ;  /* 0x0000df00ff017b82 */ /* 0x000fe20000000800 */
[----:B------:R-:W0:Y:S01]  /*0010*/  S2R R21, SR_CTAID.Y ;  /* 0x0000000000157919 */ /* 0x000e220000002600 */
[----:B------:R-:W1:Y:S01]  /*0020*/  LDCU UR7, c[0x0][0x39c] ;  /* 0x00007380ff0777ac */ /* 0x000e620008000800 */
[----:B------:R-:W-:Y:S01]  /*0030*/  HFMA2 R27, -RZ, RZ, 0, 0 ;  /* 0x00000000ff1b7431 */ /* 0x000fe200000001ff */
[----:B------:R-:W0:Y:S01]  /*0040*/  S2R R0, SR_TID.Y ;  /* 0x0000000000007919 */ /* 0x000e220000002200 */
[----:B------:R-:W2:Y:S01]  /*0050*/  LDCU.64 UR8, c[0x0][0x358] ;  /* 0x00006b00ff0877ac */ /* 0x000ea20008000a00 */
[----:B------:R-:W3:Y:S01]  /*0060*/  S2R R8, SR_CTAID.X ;  /* 0x0000000000087919 */ /* 0x000ee20000002500 */
[----:B------:R-:W3:Y:S01]  /*0070*/  S2R R3, SR_TID.X ;  /* 0x0000000000037919 */ /* 0x000ee20000002100 */
        /* <DEDUP_REMOVED lines=33> */
.L_x_10:
        /* <DEDUP_REMOVED lines=96> */
.L_x_9:
        /* <DEDUP_REMOVED lines=53> */
.L_x_8:
[----:B------:R-:W0:Y:S01]  /*0be0*/  LDC.64 R2, c[0x0][0x390] ;  /* 0x0000e400ff027b82 */ /* 0x000e220000000a00 */
[----:B------:R-:W1:Y:S02]  /*0bf0*/  LDCU UR4, c[0x0][0x398] ;  /* 0x00007300ff0477ac */ /* 0x000e640008000800 */
[----:B-1----:R-:W-:-:S04]  /*0c00*/  IMAD R21, R21, UR4, R20 ;  /* 0x0000000415157c24 */ /* 0x002fc8000f8e0214 */
[----:B0-----:R-:W-:-:S05]  /*0c10*/  IMAD.WIDE R2, R21, 0x4, R2 ;  /* 0x0000000415027825 */ /* 0x001fca00078e0202 */
[----:B------:R-:W-:Y:S01]  /*0c20*/  STG.E desc[UR8][R2.64], R27 ;  /* 0x0000001b02007986 */ /* 0x000fe2000c101908 */
[----:B------:R-:W-:Y:S05]  /*0c30*/  EXIT ;  /* 0x000000000000794d */ /* 0x000fea0003800000 */
.L_x_11:
        /* <DEDUP_REMOVED lines=12> */
.L_x_19:


//--------------------- .text._Z7Mat_MulPfS_S_ii  --------------------------
	.section	.text._Z7Mat_MulPfS_S_ii,"ax",@progbits
	.align	128
        .global         _Z7Mat_MulPfS_S_ii
        .type           _Z7Mat_MulPfS_S_ii,@function
        .size           _Z7Mat_MulPfS_S_ii,(.L_x_20 - _Z7Mat_MulPfS_S_ii)
        .other          _Z7Mat_MulPfS_S_ii,@"STO_CUDA_ENTRY STV_DEFAULT"
_Z7Mat_MulPfS_S_ii:
.text._Z7Mat_MulPfS_S_ii:
[----:B------:R-:W-:Y:S08]  /*0000*/  LDC R1, c[0x0][0x37c] ;  /* 0x0000df00ff017b82 */ /* 0x000ff00000000800 */
[----:B------:R-:W0:Y:S01]  /*0010*/  LDC R0, c[0x0][0x39c] ;  /* 0x0000e700ff007b82 */ /* 0x000e220000000800 */
[----:B------:R-:W1:Y:S01]  /*0020*/  S2R R17, SR_CTAID.Y ;  /* 0x0000000000117919 */ /* 0x000e620000002600 */
[----:B------:R-:W2:Y:S01]  /*0030*/  LDCU.64 UR4, c[0x0][0x358] ;  /* 0x00006b00ff0477ac */ /* 0x000ea20008000a00 */
[----:B------:R-:W-:Y:S01]  /*0040*/  HFMA2 R29, -RZ, RZ, 0, 0 ;  /* 0x00000000ff1d7431 */ /* 0x000fe200000001ff */
[----:B------:R-:W1:Y:S01]  /*0050*/  S2R R2, SR_TID.Y ;  /* 0x0000000000027919 */ /* 0x000e620000002200 */
[----:B------:R-:W3:Y:S01]  /*0060*/  S2R R16, SR_CTAID.X ;  /* 0x0000000000107919 */ /* 0x000ee20000002500 */
[----:B------:R-:W3:Y:S01]  /*0070*/  S2R R3, SR_TID.X ;  /* 0x0000000000037919 */ /* 0x000ee20000002100 */
[----:B0-----:R-:W-:-:S02]  /*0080*/  ISETP.GE.AND P0, PT, R0, 0x1, PT ;  /* 0x000000010000780c */ /* 0x001fc40003f06270 */
[----:B-1----:R-:W-:Y:S02]  /*0090*/  LEA R17, R17, R2, 0x4 ;  /* 0x0000000211117211 */ /* 0x002fe400078e20ff */
[----:B---3--:R-:W-:-:S09]  /*00a0*/  LEA R16, R16, R3, 0x4 ;  /* 0x0000000310107211 */ /* 0x008fd200078e20ff */
[----:B--2---:R-:W-:Y:S05]  /*00b0*/  @!P0 BRA `(.L_x_12) ;  /* 0x0000000400f08947 */ /* 0x004fea0003800000 */
[C---:B------:R-:W-:Y:S01]  /*00c0*/  ISETP.GE.U32.AND P1, PT, R0.reuse, 0x8, PT ;  /* 0x000000080000780c */ /* 0x040fe20003f26070 */
[----:B------:R-:W-:Y:S01]  /*00d0*/  IMAD R19, R17, R0, RZ ;  /* 0x0000000011137224 */ /* 0x000fe200078e02ff */
[----:B------:R-:W-:Y:S02]  /*00e0*/  LOP3.LUT R24, R0, 0x7, RZ, 0xc0, !PT ;  /* 0x0000000700187812 */ /* 0x000fe400078ec0ff */
[----:B------:R-:W-:Y:S02]  /*00f0*/  MOV R29, RZ ;  /* 0x000000ff001d7202 */ /* 0x000fe40000000f00 */
[----:B------:R-:W-:Y:S02]  /*0100*/  ISETP.NE.AND P0, PT, R24, RZ, PT ;  /* 0x000000ff1800720c */ /* 0x000fe40003f05270 */
[----:B------:R-:W-:-:S05]  /*0110*/  MOV R20, RZ ;  /* 0x000000ff00147202 */ /* 0x000fca0000000f00 */
[----:B------:R-:W-:Y:S06]  /*0120*/  @!P1 BRA `(.L_x_13) ;  /* 0x0000000000c89947 */ /* 0x000fec0003800000 */
[----:B------:R-:W0:Y:S01]  /*0130*/  LDC.64 R2, c[0x0][0x380] ;  /* 0x0000e000ff027b82 */ /* 0x000e220000000a00 */
[----:B------:R-:W-:Y:S02]  /*0140*/  LOP3.LUT R20, R0, 0x7ffffff8, RZ, 0xc0, !PT ;  /* 0x7ffffff800147812 */ /* 0x000fe400078ec0ff */
[----:B------:R-:W-:Y:S02]  /*0150*/  MOV R29, RZ ;  /* 0x000000ff001d7202 */ /* 0x000fe40000000f00 */
[----:B------:R-:W-:Y:S02]  /*0160*/  MOV R21, R16 ;  /* 0x0000001000157202 */ /* 0x000fe40000000f00 */
[----:B------:R-:W-:Y:S01]  /*0170*/  IADD3 R18, PT, PT, -R20, RZ, RZ ;  /* 0x000000ff14127210 */ /* 0x000fe20007ffe1ff */
[----:B0-----:R-:W-:-:S03]  /*0180*/  IMAD.WIDE.U32 R2, R19, 0x4, R2 ;  /* 0x0000000413027825 */ /* 0x001fc600078e0002 */
[----:B------:R-:W-:-:S04]  /*0190*/  IADD3 R5, P1, PT, R2, 0x10, RZ ;  /* 0x0000001002057810 */ /* 0x000fc80007f3e0ff */
[----:B------:R-:W-:-:S09]  /*01a0*/  IADD3.X R4, PT, PT, RZ, R3, RZ, P1, !PT ;  /* 0x00000003ff047210 */ /* 0x000fd20000ffe4ff */
.L_x_14:
[----:B------:R-:W0:Y:S01]  /*01b0*/  LDC.64 R14, c[0x0][0x388] ;  /* 0x0000e200ff0e7b82 */ /* 0x000e220000000a00 */
[----:B------:R-:W-:Y:S02]  /*01c0*/  MOV R2, R5 ;  /* 0x0000000500027202 */ /* 0x000fe40000000f00 */
[----:B------:R-:W-:-:S05]  /*01d0*/  MOV R3, R4 ;  /* 0x0000000400037202 */ /* 0x000fca0000000f00 */
[----:B------:R-:W2:Y:S01]  /*01e0*/  LDG.E R12, desc[UR4][R2.64+-0x10] ;  /* 0xfffff004020c7981 */ /* 0x000ea2000c1e1900 */
[----:B------:R-:W1:Y:S03]  /*01f0*/  LDC R23, c[0x0][0x398] ;  /* 0x0000e600ff177b82 */ /* 0x000e660000000800 */
[----:B------:R-:W3:Y:S04]  /*0200*/  LDG.E R22, desc[UR4][R2.64+-0xc] ;  /* 0xfffff40402167981 */ /* 0x000ee8000c1e1900 */
[----:B------:R-:W4:Y:S04]  /*0210*/  LDG.E R27, desc[UR4][R2.64+-0x8] ;  /* 0xfffff804021b7981 */ /* 0x000f28000c1e1900 */
[----:B------:R-:W5:Y:S01]  /*0220*/  LDG.E R26, desc[UR4][R2.64+-0x4] ;  /* 0xfffffc04021a7981 */ /* 0x000f62000c1e1900 */
[----:B0-----:R-:W-:-:S05]  /*0230*/  IMAD.WIDE R14, R21, 0x4, R14 ;  /* 0x00000004150e7825 */ /* 0x001fca00078e020e */
[----:B------:R1:W2:Y:S02]  /*0240*/  LDG.E R13, desc[UR4][R14.64] ;  /* 0x000000040e0d7981 */ /* 0x0002a4000c1e1900 */
[----:B-1----:R-:W-:-:S05]  /*0250*/  IMAD.WIDE R14, R23, 0x4, R14 ;  /* 0x00000004170e7825 */ /* 0x002fca00078e020e */
[----:B------:R0:W3:Y:S01]  /*0260*/  LDG.E R25, desc[UR4][R14.64] ;  /* 0x000000040e197981 */ /* 0x0000e2000c1e1900 */
[----:B------:R-:W-:-:S04]  /*0270*/  IMAD.WIDE R10, R23, 0x4, R14 ;  /* 0x00000004170a7825 */ /* 0x000fc800078e020e */
[C---:B------:R-:W-:Y:S02]  /*0280*/  IMAD.WIDE R8, R23.reuse, 0x4, R10 ;  /* 0x0000000417087825 */ /* 0x040fe400078e020a */
[----:B------:R-:W4:Y:S02]  /*0290*/  LDG.E R10, desc[UR4][R10.64] ;  /* 0x000000040a0a7981 */ /* 0x000f24000c1e1900 */
[C---:B------:R-:W-:Y:S02]  /*02a0*/  IMAD.WIDE R4, R23.reuse, 0x4, R8 ;  /* 0x0000000417047825 */ /* 0x040fe400078e0208 */
[----:B------:R-:W5:Y:S02]  /*02b0*/  LDG.E R9, desc[UR4][R8.64] ;  /* 0x0000000408097981 */ /* 0x000f64000c1e1900 */
[C---:B------:R-:W-:Y:S02]  /*02c0*/  IMAD.WIDE R6, R23.reuse, 0x4, R4 ;  /* 0x0000000417067825 */ /* 0x040fe400078e0204 */
[----:B------:R-:W5:Y:S04]  /*02d0*/  LDG.E R11, desc[UR4][R2.64+0x4] ;  /* 0x00000404020b7981 */ /* 0x000f68000c1e1900 */
[----:B------:R-:W5:Y:S04]  /*02e0*/  LDG.E R4, desc[UR4][R4.64] ;  /* 0x0000000404047981 */ /* 0x000f68000c1e1900 */
[----:B------:R-:W5:Y:S04]  /*02f0*/  LDG.E R8, desc[UR4][R2.64+0xc] ;  /* 0x00000c0402087981 */ /* 0x000f68000c1e1900 */
[----:B------:R-:W5:Y:S01]  /*0300*/  LDG.E R5, desc[UR4][R2.64] ;  /* 0x0000000402057981 */ /* 0x000f62000c1e1900 */
[----:B--2---:R-:W-:Y:S01]  /*0310*/  FFMA R29, R12, R13, R29 ;  /* 0x0000000d0c1d7223 */ /* 0x004fe2000000001d */
[----:B------:R-:W-:-:S02]  /*0320*/  IMAD.WIDE R12, R23, 0x4, R6 ;  /* 0x00000004170c7825 */ /* 0x000fc400078e0206 */
[----:B------:R-:W2:Y:S02]  /*0330*/  LDG.E R6, desc[UR4][R6.64] ;  /* 0x0000000406067981 */ /* 0x000ea4000c1e1900 */
[----:B0-----:R-:W-:Y:S02]  /*0340*/  IMAD.WIDE R14, R23, 0x4, R12 ;  /* 0x00000004170e7825 */ /* 0x001fe400078e020c */
[----:B------:R-:W2:Y:S04]  /*0350*/  LDG.E R28, desc[UR4][R12.64] ;  /* 0x000000040c1c7981 */ /* 0x000ea8000c1e1900 */
[----:B------:R-:W2:Y:S04]  /*0360*/  LDG.E R7, desc[UR4][R2.64+0x8] ;  /* 0x0000080402077981 */ /* 0x000ea8000c1e1900 */
[----:B------:R-:W2:Y:S01]  /*0370*/  LDG.E R15, desc[UR4][R14.64] ;  /* 0x000000040e0f7981 */ /* 0x000ea2000c1e1900 */
[----:B---3--:R-:W-:Y:S01]  /*0380*/  FFMA R22, R22, R25, R29 ;  /* 0x0000001916167223 */ /* 0x008fe2000000001d */
[----:B------:R-:W-:-:S03]  /*0390*/  IADD3 R18, PT, PT, R18, 0x8, RZ ;  /* 0x0000000812127810 */ /* 0x000fc60007ffe0ff */
[----:B----4-:R-:W-:Y:S01]  /*03a0*/  FFMA R27, R27, R10, R22 ;  /* 0x0000000a1b1b7223 */ /* 0x010fe20000000016 */
[----:B------:R-:W-:-:S03]  /*03b0*/  ISETP.NE.AND P1, PT, R18, RZ, PT ;  /* 0x000000ff1200720c */ /* 0x000fc60003f25270 */
[----:B-----5:R-:W-:Y:S01]  /*03c0*/  FFMA R26, R26, R9, R27 ;  /* 0x000000091a1a7223 */ /* 0x020fe2000000001b */
[----:B------:R-:W-:-:S03]  /*03d0*/  LEA R21, R23, R21, 0x3 ;  /* 0x0000001517157211 */ /* 0x000fc600078e18ff */
[----:B------:R-:W-:Y:S01]  /*03e0*/  FFMA R4, R5, R4, R26 ;  /* 0x0000000405047223 */ /* 0x000fe2000000001a */
[----:B------:R-:W-:-:S03]  /*03f0*/  IADD3 R5, P2, PT, R2, 0x20, RZ ;  /* 0x0000002002057810 */ /* 0x000fc60007f5e0ff */
[----:B--2---:R-:W-:-:S04]  /*0400*/  FFMA R4, R11, R6, R4 ;  /* 0x000000060b047223 */ /* 0x004fc80000000004 */
[----:B------:R-:W-:Y:S01]  /*0410*/  FFMA R7, R7, R28, R4 ;  /* 0x0000001c07077223 */ /* 0x000fe20000000004 */
[----:B------:R-:W-:-:S03]  /*0420*/  IADD3.X R4, PT, PT, RZ, R3, RZ, P2, !PT ;  /* 0x00000003ff047210 */ /* 0x000fc600017fe4ff */
[----:B------:R-:W-:Y:S01]  /*0430*/  FFMA R29, R8, R15, R7 ;  /* 0x0000000f081d7223 */ /* 0x000fe20000000007 */
[----:B------:R-:W-:Y:S06]  /*0440*/  @P1 BRA `(.L_x_14) ;  /* 0xfffffffc00581947 */ /* 0x000fec000383ffff */
.L_x_13:
[----:B------:R-:W-:Y:S05]  /*0450*/  @!P0 BRA `(.L_x_12) ;  /* 0x0000000400088947 */ /* 0x000fea0003800000 */
[----:B------:R-:W-:Y:S02]  /*0460*/  ISETP.GE.U32.AND P1, PT, R24, 0x4, PT ;  /* 0x000000041800780c */ /* 0x000fe40003f26070 */
[----:B------:R-:W-:-:S04]  /*0470*/  LOP3.LUT R14, R0, 0x3, RZ, 0xc0, !PT ;  /* 0x00000003000e7812 */ /* 0x000fc800078ec0ff */
[----:B------:R-:W-:-:S07]  /*0480*/  ISETP.NE.AND P0, PT, R14, RZ, PT ;  /* 0x000000ff0e00720c */ /* 0x000fce0003f05270 */
[----:B------:R-:W-:Y:S06]  /*0490*/  @!P1 BRA `(.L_x_15) ;  /* 0x0000000000709947 */ /* 0x000fec0003800000 */
[----:B------:R-:W0:Y:S01]  /*04a0*/  LDC R11, c[0x0][0x398] ;  /* 0x0000e600ff0b7b82 */ /* 0x000e220000000800 */
[----:B------:R-:W1:Y:S01]  /*04b0*/  LDCU.64 UR6, c[0x0][0x380] ;  /* 0x00007000ff0677ac */ /* 0x000e620008000a00 */
[CC--:B------:R-:W-:Y:S02]  /*04c0*/  IADD3 R3, PT, PT, R19.reuse, R20.reuse, RZ ;  /* 0x0000001413037210 */ /* 0x0c0fe40007ffe0ff */
[----:B------:R-:W-:-:S04]  /*04d0*/  IADD3 R8, P1, PT, R19, R20, RZ ;  /* 0x0000001413087210 */ /* 0x000fc80007f3e0ff */
[----:B------:R-:W2:Y:S08]  /*04e0*/  LDC.64 R4, c[0x0][0x388] ;  /* 0x0000e200ff047b82 */ /* 0x000eb00000000a00 */
[----:B------:R-:W3:Y:S01]  /*04f0*/  LDC.64 R12, c[0x0][0x380] ;  /* 0x0000e000ff0c7b82 */ /* 0x000ee20000000a00 */
[----:B0-----:R-:W-:-:S04]  /*0500*/  IMAD R7, R20, R11, R16 ;  /* 0x0000000b14077224 */ /* 0x001fc800078e0210 */
[----:B--2---:R-:W-:-:S04]  /*0510*/  IMAD.WIDE R4, R7, 0x4, R4 ;  /* 0x0000000407047825 */ /* 0x004fc800078e0204 */
[----:B------:R-:W-:Y:S02]  /*0520*/  IMAD.WIDE R6, R11, 0x4, R4 ;  /* 0x000000040b067825 */ /* 0x000fe400078e0204 */
[----:B------:R-:W2:Y:S02]  /*0530*/  LDG.E R4, desc[UR4][R4.64] ;  /* 0x0000000404047981 */ /* 0x000ea4000c1e1900 */
[----:B---3--:R-:W-:Y:S01]  /*0540*/  IMAD.WIDE.U32 R12, R3, 0x4, R12 ;  /* 0x00000004030c7825 */ /* 0x008fe200078e000c */
[----:B------:R-:W-:Y:S02]  /*0550*/  IADD3.X R3, PT, PT, RZ, RZ, RZ, P1, !PT ;  /* 0x000000ffff037210 */ /* 0x000fe40000ffe4ff */
[----:B-1----:R-:W-:-:S03]  /*0560*/  LEA R2, P1, R8, UR6, 0x2 ;  /* 0x0000000608027c11 */ /* 0x002fc6000f8210ff */
[----:B------:R-:W2:Y:S01]  /*0570*/  LDG.E R12, desc[UR4][R12.64] ;  /* 0x000000040c0c7981 */ /* 0x000ea2000c1e1900 */
[----:B------:R-:W-:Y:S01]  /*0580*/  LEA.HI.X R3, R8, UR7, R3, 0x2, P1 ;  /* 0x0000000708037c11 */ /* 0x000fe200088f1403 */
[C---:B------:R-:W-:Y:S02]  /*0590*/  IMAD.WIDE R8, R11.reuse, 0x4, R6 ;  /* 0x000000040b087825 */ /* 0x040fe400078e0206 */
[----:B------:R-:W3:Y:S04]  /*05a0*/  LDG.E R6, desc[UR4][R6.64] ;  /* 0x0000000406067981 */ /* 0x000ee8000c1e1900 */
[----:B------:R-:W3:Y:S01]  /*05b0*/  LDG.E R18, desc[UR4][R2.64+0x4] ;  /* 0x0000040402127981 */ /* 0x000ee2000c1e1900 */
[----:B------:R-:W-:-:S03]  /*05c0*/  IMAD.WIDE R10, R11, 0x4, R8 ;  /* 0x000000040b0a7825 */ /* 0x000fc600078e0208 */
[----:B------:R-:W4:Y:S04]  /*05d0*/  LDG.E R21, desc[UR4][R8.64] ;  /* 0x0000000408157981 */ /* 0x000f28000c1e1900 */
[----:B------:R-:W4:Y:S04]  /*05e0*/  LDG.E R15, desc[UR4][R2.64+0x8] ;  /* 0x00000804020f7981 */ /* 0x000f28000c1e1900 */
[----:B------:R-:W5:Y:S04]  /*05f0*/  LDG.E R22, desc[UR4][R2.64+0xc] ;  /* 0x00000c0402167981 */ /* 0x000f68000c1e1900 */
[----:B------:R-:W5:Y:S01]  /*0600*/  LDG.E R10, desc[UR4][R10.64] ;  /* 0x000000040a0a7981 */ /* 0x000f62000c1e1900 */
[----:B------:R-:W-:Y:S01]  /*0610*/  IADD3 R20, PT, PT, R20, 0x4, RZ ;  /* 0x0000000414147810 */ /* 0x000fe20007ffe0ff */
[----:B--2---:R-:W-:-:S04]  /*0620*/  FFMA R29, R12, R4, R29 ;  /* 0x000000040c1d7223 */ /* 0x004fc8000000001d */
[----:B---3--:R-:W-:-:S04]  /*0630*/  FFMA R18, R18, R6, R29 ;  /* 0x0000000612127223 */ /* 0x008fc8000000001d */
[----:B----4-:R-:W-:-:S04]  /*0640*/  FFMA R15, R15, R21, R18 ;  /* 0x000000150f0f7223 */ /* 0x010fc80000000012 */
[----:B-----5:R-:W-:-:S07]  /*0650*/  FFMA R29, R22, R10, R15 ;  /* 0x0000000a161d7223 */ /* 0x020fce000000000f */
.L_x_15:
[----:B------:R-:W-:Y:S05]  /*0660*/  @!P0 BRA `(.L_x_12) ;  /* 0x0000000000848947 */ /* 0x000fea0003800000 */
[----:B------:R-:W-:Y:S01]  /*0670*/  ISETP.NE.AND P1, PT, R14, 0x1, PT ;  /* 0x000000010e00780c */ /* 0x000fe20003f25270 */
[----:B------:R-:W0:Y:S01]  /*0680*/  LDC.64 R8, c[0x0][0x388] ;  /* 0x0000e200ff087b82 */ /* 0x000e220000000a00 */
[----:B------:R-:W-:-:S04]  /*0690*/  LOP3.LUT R0, R0, 0x1, RZ, 0xc0, !PT ;  /* 0x0000000100007812 */ /* 0x000fc800078ec0ff */
[----:B------:R-:W-:-:S03]  /*06a0*/  ISETP.NE.U32.AND P0, PT, R0, 0x1, PT ;  /* 0x000000010000780c */ /* 0x000fc60003f05070 */
[----:B------:R-:W1:Y:S04]  /*06b0*/  LDC.64 R10, c[0x0][0x380] ;  /* 0x0000e000ff0a7b82 */ /* 0x000e680000000a00 */
[CC--:B------:R-:W-:Y:S02]  /*06c0*/  @P1 IADD3 R21, PT, PT, R19.reuse, R20.reuse, RZ ;  /* 0x0000001413151210 */ /* 0x0c0fe40007ffe0ff */
[----:B------:R-:W-:Y:S02]  /*06d0*/  @P1 IADD3 R0, P2, PT, R19, R20, RZ ;  /* 0x0000001413001210 */ /* 0x000fe40007f5e0ff */
[----:B------:R-:W2:Y:S02]  /*06e0*/  @P1 LDC R15, c[0x0][0x398] ;  /* 0x0000e600ff0f1b82 */ /* 0x000ea40000000800 */
[----:B------:R-:W-:-:S06]  /*06f0*/  @P1 IADD3.X R12, PT, PT, RZ, RZ, RZ, P2, !PT ;  /* 0x000000ffff0c1210 */ /* 0x000fcc00017fe4ff */
[----:B------:R-:W3:Y:S08]  /*0700*/  @P1 LDC.64 R6, c[0x0][0x380] ;  /* 0x0000e000ff061b82 */ /* 0x000ef00000000a00 */
[----:B------:R-:W4:Y:S01]  /*0710*/  @!P0 LDC R13, c[0x0][0x398] ;  /* 0x0000e600ff0d8b82 */ /* 0x000f220000000800 */
[----:B-1----:R-:W-:-:S06]  /*0720*/  @P1 IMAD.WIDE.U32 R10, R21, 0x4, R10 ;  /* 0x00000004150a1825 */ /* 0x002fcc00078e000a */
[----:B------:R-:W5:Y:S01]  /*0730*/  @P1 LDG.E R10, desc[UR4][R10.64] ;  /* 0x000000040a0a1981 */ /* 0x000f62000c1e1900 */
[----:B------:R-:W1:Y:S01]  /*0740*/  LDC.64 R2, c[0x0][0x380] ;  /* 0x0000e000ff027b82 */ /* 0x000e620000000a00 */
[C---:B--2---:R-:W-:Y:S01]  /*0750*/  @P1 IMAD R23, R20.reuse, R15, R16 ;  /* 0x0000000f14171224 */ /* 0x044fe200078e0210 */
[----:B------:R-:W-:-:S03]  /*0760*/  @P1 IADD3 R20, PT, PT, R20, 0x2, RZ ;  /* 0x0000000214141810 */ /* 0x000fc60007ffe0ff */
[----:B0-----:R-:W-:-:S03]  /*0770*/  @P1 IMAD.WIDE R8, R23, 0x4, R8 ;  /* 0x0000000417081825 */ /* 0x001fc600078e0208 */
[----:B------:R-:W0:Y:S01]  /*0780*/  LDC.64 R4, c[0x0][0x388] ;  /* 0x0000e200ff047b82 */ /* 0x000e220000000a00 */
[C---:B---3--:R-:W-:Y:S02]  /*0790*/  @P1 LEA R6, P2, R0.reuse, R6, 0x2 ;  /* 0x0000000600061211 */ /* 0x048fe400078410ff */
[----:B------:R-:W-:Y:S01]  /*07a0*/  @!P0 IADD3 R19, PT, PT, R19, R20, RZ ;  /* 0x0000001413138210 */ /* 0x000fe20007ffe0ff */
[----:B------:R-:W-:Y:S01]  /*07b0*/  @P1 IMAD.WIDE R14, R15, 0x4, R8 ;  /* 0x000000040f0e1825 */ /* 0x000fe200078e0208 */
[----:B------:R-:W-:Y:S02]  /*07c0*/  @P1 LEA.HI.X R7, R0, R7, R12, 0x2, P2 ;  /* 0x0000000700071211 */ /* 0x000fe400010f140c */
[----:B------:R-:W5:Y:S01]  /*07d0*/  @P1 LDG.E R0, desc[UR4][R8.64] ;  /* 0x0000000408001981 */ /* 0x000f62000c1e1900 */
[----:B----4-:R-:W-:-:S03]  /*07e0*/  @!P0 IMAD R13, R20, R13, R16 ;  /* 0x0000000d140d8224 */ /* 0x010fc600078e0210 */
[----:B------:R-:W2:Y:S04]  /*07f0*/  @P1 LDG.E R7, desc[UR4][R6.64+0x4] ;  /* 0x0000040406071981 */ /* 0x000ea8000c1e1900 */
[----:B------:R-:W2:Y:S01]  /*0800*/  @P1 LDG.E R14, desc[UR4][R14.64] ;  /* 0x000000040e0e1981 */ /* 0x000ea2000c1e1900 */
[----:B-1----:R-:W-:-:S06]  /*0810*/  @!P0 IMAD.WIDE.U32 R2, R19, 0x4, R2 ;  /* 0x0000000413028825 */ /* 0x002fcc00078e0002 */
[----:B------:R-:W3:Y:S01]  /*0820*/  @!P0 LDG.E R2, desc[UR4][R2.64] ;  /* 0x0000000402028981 */ /* 0x000ee2000c1e1900 */
[----:B0-----:R-:W-:-:S06]  /*0830*/  @!P0 IMAD.WIDE R4, R13, 0x4, R4 ;  /* 0x000000040d048825 */ /* 0x001fcc00078e0204 */
[----:B------:R-:W3:Y:S01]  /*0840*/  @!P0 LDG.E R4, desc[UR4][R4.64] ;  /* 0x0000000404048981 */ /* 0x000ee2000c1e1900 */
[----:B-----5:R-:W-:-:S04]  /*0850*/  @P1 FFMA R0, R10, R0, R29 ;  /* 0x000000000a001223 */ /* 0x020fc8000000001d */
[----:B--2---:R-:W-:-:S04]  /*0860*/  @P1 FFMA R29, R7, R14, R0 ;  /* 0x0000000e071d1223 */ /* 0x004fc80000000000 */
[----:B---3--:R-:W-:-:S07]  /*0870*/  @!P0 FFMA R29, R2, R4, R29 ;  /* 0x00000004021d8223 */ /* 0x008fce000000001d */
.L_x_12:
[----:B------:R-:W0:Y:S01]  /*0880*/  LDC.64 R2, c[0x0][0x390] ;  /* 0x0000e400ff027b82 */ /* 0x000e220000000a00 */
[----:B------:R-:W1:Y:S02]  /*0890*/  LDCU UR6, c[0x0][0x398] ;  /* 0x00007300ff0677ac */ /* 0x000e640008000800 */
[----:B-1----:R-:W-:-:S04]  /*08a0*/  IMAD R17, R17, UR6, R16 ;  /* 0x0000000611117c24 */ /* 0x002fc8000f8e0210 */
[----:B0-----:R-:W-:-:S05]  /*08b0*/  IMAD.WIDE R2, R17, 0x4, R2 ;  /* 0x0000000411027825 */ /* 0x001fca00078e0202 */
[----:B------:R-:W-:Y:S01]  /*08c0*/  STG.E desc[UR4][R2.64], R29 ;  /* 0x0000001d02007986 */ /* 0x000fe2000c101904 */
[----:B------:R-:W-:Y:S05]  /*08d0*/  EXIT ;  /* 0x000000000000794d */ /* 0x000fea0003800000 */
.L_x_16:
        /* <DEDUP_REMOVED lines=10> */
.L_x_20:


//--------------------- .nv.shared._Z22Mat_Mul_shard_bank_fixPfS_S_ii --------------------------
	.section	.nv.shared._Z22Mat_Mul_shard_bank_fixPfS_S_ii,"aw",@nobits
	.sectionflags	@""
	.align	4
.nv.shared._Z22Mat_Mul_shard_bank_fixPfS_S_ii:
	.zero		3200


//--------------------- .nv.shared.reserved.0     --------------------------
	.section	.nv.shared.reserved.0,"aw",@nobits
	.weak		__nv_reservedSMEM_offset_0_alias
	.size		__nv_reservedSMEM_offset_0_alias, 0, 64
	.other		__nv_reservedSMEM_offset_0_alias,@"STO_CUDA_RESERVED_SHARED STV_DEFAULT"
__nv_reservedSMEM_offset_0_alias:
	.zero		0
	.zero		64


//--------------------- .nv.shared._Z18Mat_Mul_shard_bankPfS_S_ii --------------------------
	.section	.nv.shared._Z18Mat_Mul_shard_bankPfS_S_ii,"aw",@nobits
	.sectionflags	@""
	.align	4
.nv.shared._Z18Mat_Mul_shard_bankPfS_S_ii:
	.zero		3072


//--------------------- .nv.shared._Z13Mat_Mul_shardPfS_S_ii --------------------------
	.section	.nv.shared._Z13Mat_Mul_shardPfS_S_ii,"aw",@nobits
	.sectionflags	@""
	.align	4
.nv.shared._Z13Mat_Mul_shardPfS_S_ii:
	.zero		3072


//--------------------- .nv.constant0._Z22Mat_Mul_shard_bank_fixPfS_S_ii --------------------------
	.section	.nv.constant0._Z22Mat_Mul_shard_bank_fixPfS_S_ii,"a",@progbits
	.sectionflags	@""
	.align	4
.nv.constant0._Z22Mat_Mul_shard_bank_fixPfS_S_ii:
	.zero		928


//--------------------- .nv.constant0._Z18Mat_Mul_shard_bankPfS_S_ii --------------------------
	.section	.nv.constant0._Z18Mat_Mul_shard_bankPfS_S_ii,"a",@progbits
	.sectionflags	@""
	.align	4
.nv.constant0._Z18Mat_Mul_shard_bankPfS_S_ii:
	.zero		928


//--------------------- .nv.constant0._Z13Mat_Mul_shardPfS_S_ii --------------------------
	.section	.nv.constant0._Z13Mat_Mul_shardPfS_S_ii,"a",@progbits
	.sectionflags	@""
	.align	4
.nv.constant0._Z13Mat_Mul_shardPfS_S_ii:
	.zero		928


//--------------------- .nv.constant0._Z7Mat_MulPfS_S_ii --------------------------
	.section	.nv.constant0._Z7Mat_MulPfS_S_ii,"a",@progbits
	.sectionflags	@""
	.align	4
.nv.constant0._Z7Mat_MulPfS_S_ii:
	.zero		928


//--------------------- SYMBOLS --------------------------

	.type		.nv.reservedSmem.offset0,@object
	.size		.nv.reservedSmem.offset0,0x4
	.type		.nv.reservedSmem.cap,@object
	.size		.nv.reservedSmem.cap,0x4
